	.headerflags	@"EF_CUDA_TEXMODE_UNIFIED EF_CUDA_64BIT_ADDRESS EF_CUDA_ACCELERATORS EF_CUDA_SM90 EF_CUDA_VIRTUAL_SM(EF_CUDA_SM90)"
	.elftype	@"ET_EXEC"


//--------------------- .nv.info                  --------------------------
	.section	.nv.info,"",@"SHT_CUDA_INFO"
	.align	4


	//----- nvinfo : EIATTR_REGCOUNT
	.align		4
        /*0000*/ 	.byte	0x04, 0x2f
        /*0002*/ 	.short	(.L_3 - .L_2)
	.align		4
.L_2:
        /*0004*/ 	.word	index@(triton_poi_fused_cat_16)
        /*0008*/ 	.word	0x0000005d


	//----- nvinfo : EIATTR_MIN_STACK_SIZE
	.align		4
.L_3:
        /*000c*/ 	.byte	0x04, 0x12
        /*000e*/ 	.short	(.L_5 - .L_4)
	.align		4
.L_4:
        /*0010*/ 	.word	index@(triton_poi_fused_cat_16)
        /*0014*/ 	.word	0x00000000


	//----- nvinfo : EIATTR_FRAME_SIZE
	.align		4
.L_5:
        /*0018*/ 	.byte	0x04, 0x11
        /*001a*/ 	.short	(.L_7 - .L_6)
	.align		4
.L_6:
        /*001c*/ 	.word	index@(triton_poi_fused_cat_16)
        /*0020*/ 	.word	0x00000000


	//----- nvinfo : EIATTR_MIN_STACK_SIZE
	.align		4
.L_7:
        /*0024*/ 	.byte	0x04, 0x12
        /*0026*/ 	.short	(.L_9 - .L_8)
	.align		4
.L_8:
        /*0028*/ 	.word	index@(triton_poi_fused_cat_16)
        /*002c*/ 	.word	0x00000000
.L_9:


//--------------------- .nv.info.triton_poi_fused_cat_16 --------------------------
	.section	.nv.info.triton_poi_fused_cat_16,"",@"SHT_CUDA_INFO"
	.sectionflags	@""
	.align	4


	//----- nvinfo : EIATTR_CUDA_API_VERSION
	.align		4
        /*0000*/ 	.byte	0x04, 0x37
        /*0002*/ 	.short	(.L_11 - .L_10)
.L_10:
        /*0004*/ 	.word	0x0000007c


	//----- nvinfo : EIATTR_KPARAM_INFO
	.align		4
.L_11:
        /*0008*/ 	.byte	0x04, 0x17
        /*000a*/ 	.short	(.L_13 - .L_12)
.L_12:
        /*000c*/ 	.word	0x00000000
        /*0010*/ 	.short	0x000b
        /*0012*/ 	.short	0x0058
        /*0014*/ 	.byte	0x00, 0xf0, 0x11, 0x00


	//----- nvinfo : EIATTR_KPARAM_INFO
	.align		4
.L_13:
        /*0018*/ 	.byte	0x04, 0x17
        /*001a*/ 	.short	(.L_15 - .L_14)
.L_14:
        /*001c*/ 	.word	0x00000000
        /*0020*/ 	.short	0x000a
        /*0022*/ 	.short	0x0050
        /*0024*/ 	.byte	0x00, 0xf4, 0x21, 0x00


	//----- nvinfo : EIATTR_KPARAM_INFO
	.align		4
.L_15:
        /*0028*/ 	.byte	0x04, 0x17
        /*002a*/ 	.short	(.L_17 - .L_16)
.L_16:
        /*002c*/ 	.word	0x00000000
        /*0030*/ 	.short	0x0009
        /*0032*/ 	.short	0x0048
        /*0034*/ 	.byte	0x00, 0xf4, 0x21, 0x00


	//----- nvinfo : EIATTR_KPARAM_INFO
	.align		4
.L_17:
        /*0038*/ 	.byte	0x04, 0x17
        /*003a*/ 	.short	(.L_19 - .L_18)
.L_18:
        /*003c*/ 	.word	0x00000000
        /*0040*/ 	.short	0x0008
        /*0042*/ 	.short	0x0040
        /*0044*/ 	.byte	0x00, 0xf4, 0x21, 0x00


	//----- nvinfo : EIATTR_KPARAM_INFO
	.align		4
.L_19:
        /*0048*/ 	.byte	0x04, 0x17
        /*004a*/ 	.short	(.L_21 - .L_20)
.L_20:
        /*004c*/ 	.word	0x00000000
        /*0050*/ 	.short	0x0007
        /*0052*/ 	.short	0x0038
        /*0054*/ 	.byte	0x00, 0xf4, 0x21, 0x00


	//----- nvinfo : EIATTR_KPARAM_INFO
	.align		4
.L_21:
        /*0058*/ 	.byte	0x04, 0x17
        /*005a*/ 	.short	(.L_23 - .L_22)
.L_22:
        /*005c*/ 	.word	0x00000000
        /*0060*/ 	.short	0x0006
        /*0062*/ 	.short	0x0030
        /*0064*/ 	.byte	0x00, 0xf4, 0x21, 0x00


	//----- nvinfo : EIATTR_KPARAM_INFO
	.align		4
.L_23:
        /*0068*/ 	.byte	0x04, 0x17
        /*006a*/ 	.short	(.L_25 - .L_24)
.L_24:
        /*006c*/ 	.word	0x00000000
        /*0070*/ 	.short	0x0005
        /*0072*/ 	.short	0x0028
        /*0074*/ 	.byte	0x00, 0xf4, 0x21, 0x00


	//----- nvinfo : EIATTR_KPARAM_INFO
	.align		4
.L_25:
        /*0078*/ 	.byte	0x04, 0x17
        /*007a*/ 	.short	(.L_27 - .L_26)
.L_26:
        /*007c*/ 	.word	0x00000000
        /*0080*/ 	.short	0x0004
        /*0082*/ 	.short	0x0020
        /*0084*/ 	.byte	0x00, 0xf4, 0x21, 0x00


	//----- nvinfo : EIATTR_KPARAM_INFO
	.align		4
.L_27:
        /*0088*/ 	.byte	0x04, 0x17
        /*008a*/ 	.short	(.L_29 - .L_28)
.L_28:
        /*008c*/ 	.word	0x00000000
        /*0090*/ 	.short	0x0003
        /*0092*/ 	.short	0x0018
        /*0094*/ 	.byte	0x00, 0xf4, 0x21, 0x00


	//----- nvinfo : EIATTR_KPARAM_INFO
	.align		4
.L_29:
        /*0098*/ 	.byte	0x04, 0x17
        /*009a*/ 	.short	(.L_31 - .L_30)
.L_30:
        /*009c*/ 	.word	0x00000000
        /*00a0*/ 	.short	0x0002
        /*00a2*/ 	.short	0x0010
        /*00a4*/ 	.byte	0x00, 0xf4, 0x21, 0x00


	//----- nvinfo : EIATTR_KPARAM_INFO
	.align		4
.L_31:
        /*00a8*/ 	.byte	0x04, 0x17
        /*00aa*/ 	.short	(.L_33 - .L_32)
.L_32:
        /*00ac*/ 	.word	0x00000000
        /*00b0*/ 	.short	0x0001
        /*00b2*/ 	.short	0x0008
        /*00b4*/ 	.byte	0x00, 0xf4, 0x21, 0x00


	//----- nvinfo : EIATTR_KPARAM_INFO
	.align		4
.L_33:
        /*00b8*/ 	.byte	0x04, 0x17
        /*00ba*/ 	.short	(.L_35 - .L_34)
.L_34:
        /*00bc*/ 	.word	0x00000000
        /*00c0*/ 	.short	0x0000
        /*00c2*/ 	.short	0x0000
        /*00c4*/ 	.byte	0x00, 0xf4, 0x21, 0x00


	//----- nvinfo : EIATTR_SPARSE_MMA_MASK
	.align		4
.L_35:
        /*00c8*/ 	.byte	0x03, 0x50
        /*00ca*/ 	.short	0x0000


	//----- nvinfo : EIATTR_MAXREG_COUNT
	.align		4
        /*00cc*/ 	.byte	0x03, 0x1b
        /*00ce*/ 	.short	0x00ff


	//----- nvinfo : EIATTR_EXIT_INSTR_OFFSETS
	.align		4
        /*00d0*/ 	.byte	0x04, 0x1c
        /*00d2*/ 	.short	(.L_37 - .L_36)


	//   ....[0]....
.L_36:
        /*00d4*/ 	.word	0x000026a0


	//----- nvinfo : EIATTR_REQNTID
	.align		4
.L_37:
        /*00d8*/ 	.byte	0x04, 0x10
        /*00da*/ 	.short	(.L_39 - .L_38)
.L_38:
        /*00dc*/ 	.word	0x00000080
        /*00e0*/ 	.word	0x00000001
        /*00e4*/ 	.word	0x00000001


	//----- nvinfo : EIATTR_CBANK_PARAM_SIZE
	.align		4
.L_39:
        /*00e8*/ 	.byte	0x03, 0x19
        /*00ea*/ 	.short	0x005c


	//----- nvinfo : EIATTR_PARAM_CBANK
	.align		4
        /*00ec*/ 	.byte	0x04, 0x0a
        /*00ee*/ 	.short	(.L_41 - .L_40)
	.align		4
.L_40:
        /*00f0*/ 	.word	index@(.nv.constant0.triton_poi_fused_cat_16)
        /*00f4*/ 	.short	0x0210
        /*00f6*/ 	.short	0x005c


	//----- nvinfo : EIATTR_SW_WAR
	.align		4
.L_41:
        /*00f8*/ 	.byte	0x04, 0x36
        /*00fa*/ 	.short	(.L_43 - .L_42)
.L_42:
        /*00fc*/ 	.word	0x00000008
.L_43:


//--------------------- .nv.callgraph             --------------------------
	.section	.nv.callgraph,"",@"SHT_CUDA_CALLGRAPH"
	.align	4
	.sectionentsize	8
	.align		4
        /*0000*/ 	.word	0x00000000
	.align		4
        /*0004*/ 	.word	0xffffffff
	.align		4
        /*0008*/ 	.word	0x00000000
	.align		4
        /*000c*/ 	.word	0xfffffffe
	.align		4
        /*0010*/ 	.word	0x00000000
	.align		4
        /*0014*/ 	.word	0xfffffffd
	.align		4
        /*0018*/ 	.word	0x00000000
	.align		4
        /*001c*/ 	.word	0xfffffffc


//--------------------- .nv.constant4             --------------------------
	.section	.nv.constant4,"a",@progbits
	.align	8
	.align		8
.nv.constant4:
        /*0000*/ 	.dword	_$_str
	.align		8
        /*0008*/ 	.dword	_$_str_$_2


//--------------------- .text.triton_poi_fused_cat_16 --------------------------
	.section	.text.triton_poi_fused_cat_16,"ax",@progbits
	.align	128
        .global         triton_poi_fused_cat_16
        .type           triton_poi_fused_cat_16,@function
        .size           triton_poi_fused_cat_16,(.L_x_1 - triton_poi_fused_cat_16)
        .other          triton_poi_fused_cat_16,@"STO_CUDA_ENTRY STV_DEFAULT"
triton_poi_fused_cat_16:
.text.triton_poi_fused_cat_16:
[----:B------:R-:W-:Y:S01]  /*0000*/  LDC R1, c[0x0][0x28] ;  /* 0x00000a00ff017b82 */ /* 0x000fe20000000800 */
[----:B------:R-:W1:Y:S07]  /*0010*/  S2R R0, SR_TID.X ;  /* 0x0000000000007919 */ /* 0x000e6e0000002100 */
[----:B------:R-:W2:Y:S01]  /*0020*/  LDC.64 R12, c[0x0][0x220] ;  /* 0x00008800ff0c7b82 */ /* 0x000ea20000000a00 */
[----:B------:R-:W-:Y:S01]  /*0030*/  CS2R R74, SRZ ;  /* 0x00000000004a7805 */ /* 0x000fe2000001ff00 */
[----:B------:R-:W-:Y:S01]  /*0040*/  ULDC.64 UR4, c[0x0][0x208] ;  /* 0x0000820000047ab9 */ /* 0x000fe20000000a00 */
[----:B------:R-:W3:Y:S01]  /*0050*/  S2R R3, SR_CTAID.X ;  /* 0x0000000000037919 */ /* 0x000ee20000002500 */
[----:B------:R-:W-:-:S02]  /*0060*/  CS2R R76, SRZ ;  /* 0x00000000004c7805 */ /* 0x000fc4000001ff00 */
[----:B------:R-:W-:Y:S02]  /*0070*/  CS2R R62, SRZ ;  /* 0x00000000003e7805 */ /* 0x000fe4000001ff00 */
[----:B------:R-:W-:Y:S02]  /*0080*/  CS2R R58, SRZ ;  /* 0x00000000003a7805 */ /* 0x000fe4000001ff00 */
[----:B------:R-:W-:Y:S02]  /*0090*/  CS2R R52, SRZ ;  /* 0x0000000000347805 */ /* 0x000fe4000001ff00 */
[----:B------:R-:W-:Y:S01]  /*00a0*/  CS2R R50, SRZ ;  /* 0x0000000000327805 */ /* 0x000fe2000001ff00 */
[----:B------:R-:W-:Y:S01]  /*00b0*/  IMAD.MOV.U32 R20, RZ, RZ, RZ ;  /* 0x000000ffff147224 */ /* 0x000fe200078e00ff */
[----:B------:R-:W-:Y:S01]  /*00c0*/  ULDC.64 UR6, c[0x0][0x238] ;  /* 0x00008e0000067ab9 */ /* 0x000fe20000000a00 */
[----:B-1----:R-:W-:-:S05]  /*00d0*/  IMAD.SHL.U32 R0, R0, 0x4, RZ ;  /* 0x0000000400007824 */ /* 0x002fca00078e00ff */
[----:B------:R-:W-:-:S05]  /*00e0*/  LOP3.LUT R0, R0, 0x1fc, RZ, 0xc0, !PT ;  /* 0x000001fc00007812 */ /* 0x000fca00078ec0ff */
[----:B---3--:R-:W-:-:S04]  /*00f0*/  IMAD R3, R3, 0x400, R0 ;  /* 0x0000040003037824 */ /* 0x008fc800078e0200 */
[----:B------:R-:W-:-:S05]  /*0100*/  IMAD.HI R0, R3, 0x38e38e39, RZ ;  /* 0x38e38e3903007827 */ /* 0x000fca00078e02ff */
[----:B------:R-:W-:-:S04]  /*0110*/  SHF.R.U32.HI R5, RZ, 0x1f, R0 ;  /* 0x0000001fff057819 */ /* 0x000fc80000011600 */
[----:B------:R-:W-:-:S05]  /*0120*/  LEA.HI.SX32 R17, R0, R5, 0x19 ;  /* 0x0000000500117211 */ /* 0x000fca00078fcaff */
[----:B------:R-:W-:-:S05]  /*0130*/  IMAD.HI R0, R17, 0x66666667, RZ ;  /* 0x6666666711007827 */ /* 0x000fca00078e02ff */
[----:B------:R-:W-:-:S04]  /*0140*/  SHF.R.U32.HI R5, RZ, 0x1f, R0 ;  /* 0x0000001fff057819 */ /* 0x000fc80000011600 */
[----:B------:R-:W-:Y:S02]  /*0150*/  LEA.HI.SX32 R0, R0, R5, 0x18 ;  /* 0x0000000500007211 */ /* 0x000fe400078fc2ff */
[----:B------:R-:W1:Y:S03]  /*0160*/  LDC.64 R4, c[0x0][0x248] ;  /* 0x00009200ff047b82 */ /* 0x000e660000000a00 */
[----:B------:R-:W-:-:S04]  /*0170*/  IMAD R55, R0, -0x280, R17 ;  /* 0xfffffd8000377824 */ /* 0x000fc800078e0211 */
[C---:B--2---:R-:W-:Y:S01]  /*0180*/  IMAD.WIDE R10, R55.reuse, 0x4, R12 ;  /* 0x00000004370a7825 */ /* 0x044fe200078e020c */
[----:B------:R-:W-:-:S03]  /*0190*/  ISETP.GE.AND P1, PT, R55, 0x200, PT ;  /* 0x000002003700780c */ /* 0x000fc60003f26270 */
[----:B------:R-:W-:Y:S01]  /*01a0*/  VIADD R9, R3, 0x200 ;  /* 0x0000020003097836 */ /* 0x000fe20000000000 */
[----:B------:R-:W-:-:S03]  /*01b0*/  ISETP.GT.AND P3, PT, R55, 0x1ff, PT ;  /* 0x000001ff3700780c */ /* 0x000fc60003f64270 */
[----:B------:R-:W-:-:S06]  /*01c0*/  IMAD.HI R0, R9, 0x38e38e39, RZ ;  /* 0x38e38e3909007827 */ /* 0x000fcc00078e02ff */
[----:B------:R-:W2:Y:S04]  /*01d0*/  @!P1 LDG.E.EL R75, desc[UR4][R10.64] ;  /* 0x000000040a4b9981 */ /* 0x000ea8000c2e1900 */
[----:B------:R-:W3:Y:S01]  /*01e0*/  @!P1 LDG.E.EL R76, desc[UR4][R10.64] ;  /* 0x000000040a4c9981 */ /* 0x000ee2000c2e1900 */
[----:B------:R-:W-:-:S03]  /*01f0*/  SHF.R.U32.HI R7, RZ, 0x1f, R0 ;  /* 0x0000001fff077819 */ /* 0x000fc60000011600 */
[----:B------:R-:W4:Y:S01]  /*0200*/  @!P1 LDG.E.EL R63, desc[UR4][R10.64] ;  /* 0x000000040a3f9981 */ /* 0x000f22000c2e1900 */
[----:B------:R-:W-:Y:S01]  /*0210*/  LEA.HI.SX32 R19, R0, R7, 0x19 ;  /* 0x0000000700137211 */ /* 0x000fe200078fcaff */
[----:B-1----:R-:W-:Y:S02]  /*0220*/  IMAD.WIDE R6, R55, 0x4, R4 ;  /* 0x0000000437067825 */ /* 0x002fe400078e0204 */
[----:B------:R1:W5:Y:S02]  /*0230*/  @!P1 LDG.E.EL R59, desc[UR4][R10.64] ;  /* 0x000000040a3b9981 */ /* 0x000364000c2e1900 */
[----:B------:R-:W-:Y:S02]  /*0240*/  IMAD.HI R0, R19, 0x66666667, RZ ;  /* 0x6666666713007827 */ /* 0x000fe400078e02ff */
[----:B------:R-:W2:Y:S03]  /*0250*/  @P3 LDG.E.EL R53, desc[UR4][R6.64+-0x800] ;  /* 0xfff8000406353981 */ /* 0x000ea6000c2e1900 */
[----:B------:R-:W-:Y:S01]  /*0260*/  SHF.R.U32.HI R15, RZ, 0x1f, R0 ;  /* 0x0000001fff0f7819 */ /* 0x000fe20000011600 */
[----:B------:R-:W2:Y:S04]  /*0270*/  @P3 LDG.E.EL R51, desc[UR4][R6.64+-0x800] ;  /* 0xfff8000406333981 */ /* 0x000ea8000c2e1900 */
[----:B------:R-:W2:Y:S01]  /*0280*/  @P3 LDG.E.EL R50, desc[UR4][R6.64+-0x800] ;  /* 0xfff8000406323981 */ /* 0x000ea2000c2e1900 */
[----:B------:R-:W-:-:S05]  /*0290*/  LEA.HI.SX32 R0, R0, R15, 0x18 ;  /* 0x0000000f00007211 */ /* 0x000fca00078fc2ff */
[----:B------:R-:W-:-:S05]  /*02a0*/  IMAD R49, R0, -0x280, R19 ;  /* 0xfffffd8000317824 */ /* 0x000fca00078e0213 */
[C---:B------:R-:W-:Y:S01]  /*02b0*/  ISETP.GE.AND P0, PT, R49.reuse, 0x200, PT ;  /* 0x000002003100780c */ /* 0x040fe20003f06270 */
[----:B-1----:R-:W-:-:S04]  /*02c0*/  IMAD.WIDE R10, R49, 0x4, R12 ;  /* 0x00000004310a7825 */ /* 0x002fc800078e020c */
[----:B------:R-:W-:Y:S02]  /*02d0*/  IMAD.MOV.U32 R2, RZ, RZ, RZ ;  /* 0x000000ffff027224 */ /* 0x000fe400078e00ff */
[----:B------:R-:W-:Y:S02]  /*02e0*/  IMAD.MOV.U32 R28, RZ, RZ, RZ ;  /* 0x000000ffff1c7224 */ /* 0x000fe400078e00ff */
[----:B------:R-:W-:-:S04]  /*02f0*/  IMAD.HI R12, R3, -0x49f49f49, R2 ;  /* 0xb60b60b7030c7827 */ /* 0x000fc800078e0202 */
[----:B------:R-:W2:Y:S01]  /*0300*/  @!P0 LDG.E.EL R20, desc[UR4][R10.64] ;  /* 0x000000040a148981 */ /* 0x000ea2000c2e1900 */
[----:B------:R-:W-:-:S03]  /*0310*/  SHF.R.U32.HI R15, RZ, 0x1f, R12 ;  /* 0x0000001fff0f7819 */ /* 0x000fc6000001160c */
[----:B------:R-:W2:Y:S01]  /*0320*/  @!P0 LDG.E.EL R28, desc[UR4][R10.64] ;  /* 0x000000040a1c8981 */ /* 0x000ea2000c2e1900 */
[----:B------:R-:W-:Y:S01]  /*0330*/  LEA.HI.SX32 R32, R12, R15, 0xe ;  /* 0x0000000f0c207211 */ /* 0x000fe200078f72ff */
[----:B------:R-:W-:Y:S02]  /*0340*/  IMAD.MOV.U32 R15, RZ, RZ, RZ ;  /* 0x000000ffff0f7224 */ /* 0x000fe400078e00ff */
[----:B------:R-:W-:-:S04]  /*0350*/  VIADD R0, R3, 0x1 ;  /* 0x0000000103007836 */ /* 0x000fc80000000000 */
[----:B------:R-:W-:Y:S01]  /*0360*/  IMAD.HI R2, R0, 0x38e38e39, RZ ;  /* 0x38e38e3900027827 */ /* 0x000fe200078e02ff */
[----:B------:R-:W2:Y:S03]  /*0370*/  @!P0 LDG.E.EL R15, desc[UR4][R10.64] ;  /* 0x000000040a0f8981 */ /* 0x000ea6000c2e1900 */
[----:B------:R-:W-:Y:S01]  /*0380*/  IMAD.MOV.U32 R8, RZ, RZ, RZ ;  /* 0x000000ffff087224 */ /* 0x000fe200078e00ff */
[----:B------:R-:W-:Y:S01]  /*0390*/  SHF.R.U32.HI R13, RZ, 0x1f, R2 ;  /* 0x0000001fff0d7819 */ /* 0x000fe20000011602 */
[----:B------:R-:W-:Y:S02]  /*03a0*/  IMAD.MOV.U32 R24, RZ, RZ, RZ ;  /* 0x000000ffff187224 */ /* 0x000fe400078e00ff */
[----:B------:R-:W-:Y:S01]  /*03b0*/  IMAD.HI R33, R9, -0x49f49f49, R8 ;  /* 0xb60b60b709217827 */ /* 0x000fe200078e0208 */
[----:B------:R-:W-:-:S03]  /*03c0*/  LEA.HI.SX32 R21, R2, R13, 0x19 ;  /* 0x0000000d02157211 */ /* 0x000fc600078fcaff */
[C---:B------:R-:W-:Y:S01]  /*03d0*/  VIADD R2, R3.reuse, 0x2 ;  /* 0x0000000203027836 */ /* 0x040fe20000000000 */
[----:B------:R1:W2:Y:S01]  /*03e0*/  @!P0 LDG.E.EL R24, desc[UR4][R10.64] ;  /* 0x000000040a188981 */ /* 0x0002a2000c2e1900 */
[C---:B------:R-:W-:Y:S02]  /*03f0*/  VIADD R8, R3.reuse, 0x3 ;  /* 0x0000000303087836 */ /* 0x040fe40000000000 */
[----:B------:R-:W-:Y:S02]  /*0400*/  VIADD R12, R3, 0x201 ;  /* 0x00000201030c7836 */ /* 0x000fe40000000000 */
[----:B------:R-:W-:-:S04]  /*0410*/  IMAD.HI R16, R2, 0x38e38e39, RZ ;  /* 0x38e38e3902107827 */ /* 0x000fc800078e02ff */
[----:B------:R-:W-:-:S04]  /*0420*/  IMAD.HI R18, R8, 0x38e38e39, RZ ;  /* 0x38e38e3908127827 */ /* 0x000fc800078e02ff */
[----:B------:R-:W-:Y:S01]  /*0430*/  IMAD.HI R22, R12, 0x38e38e39, RZ ;  /* 0x38e38e390c167827 */ /* 0x000fe200078e02ff */
[----:B------:R-:W-:-:S03]  /*0440*/  SHF.R.U32.HI R23, RZ, 0x1f, R16 ;  /* 0x0000001fff177819 */ /* 0x000fc60000011610 */
[C---:B------:R-:W-:Y:S01]  /*0450*/  VIADD R13, R3.reuse, 0x202 ;  /* 0x00000202030d7836 */ /* 0x040fe20000000000 */
[----:B------:R-:W-:Y:S01]  /*0460*/  SHF.R.U32.HI R25, RZ, 0x1f, R18 ;  /* 0x0000001fff197819 */ /* 0x000fe20000011612 */
[----:B------:R-:W-:Y:S01]  /*0470*/  VIADD R14, R3, 0x203 ;  /* 0x00000203030e7836 */ /* 0x000fe20000000000 */
[----:B------:R-:W-:Y:S01]  /*0480*/  SHF.R.U32.HI R27, RZ, 0x1f, R22 ;  /* 0x0000001fff1b7819 */ /* 0x000fe20000011616 */
[----:B------:R-:W-:Y:S01]  /*0490*/  IMAD.HI R26, R13, 0x38e38e39, RZ ;  /* 0x38e38e390d1a7827 */ /* 0x000fe200078e02ff */
[----:B------:R-:W-:Y:S02]  /*04a0*/  LEA.HI.SX32 R23, R16, R23, 0x19 ;  /* 0x0000001710177211 */ /* 0x000fe400078fcaff */
[----:B------:R-:W-:Y:S01]  /*04b0*/  LEA.HI.SX32 R25, R18, R25, 0x19 ;  /* 0x0000001912197211 */ /* 0x000fe200078fcaff */
[----:B------:R-:W-:Y:S01]  /*04c0*/  IMAD.HI R30, R14, 0x38e38e39, RZ ;  /* 0x38e38e390e1e7827 */ /* 0x000fe200078e02ff */
[----:B------:R-:W-:Y:S02]  /*04d0*/  LEA.HI.SX32 R27, R22, R27, 0x19 ;  /* 0x0000001b161b7211 */ /* 0x000fe400078fcaff */
[----:B------:R-:W-:Y:S01]  /*04e0*/  SHF.R.U32.HI R29, RZ, 0x1f, R26 ;  /* 0x0000001fff1d7819 */ /* 0x000fe2000001161a */
[----:B------:R-:W-:Y:S01]  /*04f0*/  IMAD R23, R23, -0x240, R2 ;  /* 0xfffffdc017177824 */ /* 0x000fe200078e0202 */
[----:B------:R-:W-:Y:S01]  /*0500*/  SHF.R.U32.HI R31, RZ, 0x1f, R30 ;  /* 0x0000001fff1f7819 */ /* 0x000fe2000001161e */
[----:B------:R-:W-:Y:S01]  /*0510*/  IMAD R25, R25, -0x240, R8 ;  /* 0xfffffdc019197824 */ /* 0x000fe200078e0208 */
[----:B------:R-:W-:Y:S01]  /*0520*/  LEA.HI.SX32 R26, R26, R29, 0x19 ;  /* 0x0000001d1a1a7211 */ /* 0x000fe200078fcaff */
[----:B------:R-:W-:Y:S01]  /*0530*/  IMAD R2, R27, -0x240, R12 ;  /* 0xfffffdc01b027824 */ /* 0x000fe200078e020c */
[----:B------:R-:W-:Y:S01]  /*0540*/  SHF.R.U32.HI R8, RZ, 0x1f, R33 ;  /* 0x0000001fff087819 */ /* 0x000fe20000011621 */
[----:B------:R-:W-:-:S02]  /*0550*/  IMAD R17, R17, -0x240, R3 ;  /* 0xfffffdc011117824 */ /* 0x000fc400078e0203 */
[----:B------:R-:W-:Y:S01]  /*0560*/  IMAD R12, R32, 0x12000, RZ ;  /* 0x00012000200c7824 */ /* 0x000fe200078e02ff */
[----:B------:R-:W-:Y:S01]  /*0570*/  LEA.HI.SX32 R31, R30, R31, 0x19 ;  /* 0x0000001f1e1f7211 */ /* 0x000fe200078fcaff */
[----:B------:R-:W-:Y:S01]  /*0580*/  IMAD R21, R21, -0x240, R0 ;  /* 0xfffffdc015157824 */ /* 0x000fe200078e0200 */
[----:B------:R-:W-:Y:S01]  /*0590*/  LEA.HI.SX32 R30, R33, R8, 0xe ;  /* 0x00000008211e7211 */ /* 0x000fe200078f72ff */
[----:B------:R-:W-:Y:S01]  /*05a0*/  IMAD R0, R26, -0x240, R13 ;  /* 0xfffffdc01a007824 */ /* 0x000fe200078e020d */
[----:B------:R-:W-:Y:S01]  /*05b0*/  SHF.R.S32.HI R18, RZ, 0x1f, R12 ;  /* 0x0000001fff127819 */ /* 0x000fe2000001140c */
[----:B------:R-:W-:Y:S01]  /*05c0*/  IMAD.SHL.U32 R8, R17, 0x80, RZ ;  /* 0x0000008011087824 */ /* 0x000fe200078e00ff */
[----:B------:R-:W-:Y:S01]  /*05d0*/  IADD3 R26, P2, R55, R12, RZ ;  /* 0x0000000c371a7210 */ /* 0x000fe20007f5e0ff */
[----:B-1----:R-:W-:Y:S02]  /*05e0*/  IMAD.SHL.U32 R10, R23, 0x80, RZ ;  /* 0x00000080170a7824 */ /* 0x002fe400078e00ff */
[----:B------:R-:W-:Y:S01]  /*05f0*/  IMAD R16, R19, -0x240, R9 ;  /* 0xfffffdc013107824 */ /* 0x000fe200078e0209 */
[----:B------:R-:W-:Y:S01]  /*0600*/  LEA.HI.X.SX32 R22, R55, R18, 0x1, P2 ;  /* 0x0000001237167211 */ /* 0x000fe200010f0eff */
[----:B------:R-:W-:Y:S01]  /*0610*/  IMAD.SHL.U32 R9, R21, 0x80, RZ ;  /* 0x0000008015097824 */ /* 0x000fe200078e00ff */
[----:B------:R-:W-:Y:S01]  /*0620*/  IADD3 R12, P6, R8, R26, RZ ;  /* 0x0000001a080c7210 */ /* 0x000fe20007fde0ff */
[----:B------:R-:W-:Y:S01]  /*0630*/  IMAD.SHL.U32 R11, R25, 0x80, RZ ;  /* 0x00000080190b7824 */ /* 0x000fe200078e00ff */
[----:B------:R-:W-:-:S02]  /*0640*/  IADD3 R27, P4, R10, R26, RZ ;  /* 0x0000001a0a1b7210 */ /* 0x000fc40007f9e0ff */
[----:B------:R-:W-:Y:S02]  /*0650*/  IADD3 R13, P5, R9, R26, RZ ;  /* 0x0000001a090d7210 */ /* 0x000fe40007fbe0ff */
[-C--:B------:R-:W-:Y:S02]  /*0660*/  LEA.HI.X.SX32 R19, R8, R22.reuse, 0x1, P6 ;  /* 0x0000001608137211 */ /* 0x080fe400030f0eff */
[----:B------:R-:W-:Y:S02]  /*0670*/  LEA.HI.X.SX32 R34, R10, R22, 0x1, P4 ;  /* 0x000000160a227211 */ /* 0x000fe400020f0eff */
[----:B------:R-:W-:Y:S02]  /*0680*/  IADD3 R26, P2, R11, R26, RZ ;  /* 0x0000001a0b1a7210 */ /* 0x000fe40007f5e0ff */
[----:B------:R-:W-:Y:S02]  /*0690*/  LEA R18, P6, R12, UR6, 0x2 ;  /* 0x000000060c127c11 */ /* 0x000fe4000f8c10ff */
[----:B------:R-:W-:-:S02]  /*06a0*/  LEA R8, P4, R27, UR6, 0x2 ;  /* 0x000000061b087c11 */ /* 0x000fc4000f8810ff */
[-C--:B------:R-:W-:Y:S02]  /*06b0*/  LEA.HI.X.SX32 R36, R9, R22.reuse, 0x1, P5 ;  /* 0x0000001609247211 */ /* 0x080fe400028f0eff */
[----:B------:R-:W-:Y:S02]  /*06c0*/  LEA.HI.X.SX32 R11, R11, R22, 0x1, P2 ;  /* 0x000000160b0b7211 */ /* 0x000fe400010f0eff */
[----:B------:R-:W-:Y:S02]  /*06d0*/  LEA.HI.X R19, R12, UR7, R19, 0x2, P6 ;  /* 0x000000070c137c11 */ /* 0x000fe4000b0f1413 */
[----:B------:R-:W-:Y:S01]  /*06e0*/  LEA.HI.X R9, R27, UR7, R34, 0x2, P4 ;  /* 0x000000071b097c11 */ /* 0x000fe2000a0f1422 */
[----:B------:R-:W-:Y:S01]  /*06f0*/  IMAD R34, R30, 0x12000, RZ ;  /* 0x000120001e227824 */ /* 0x000fe200078e02ff */
[----:B------:R-:W-:Y:S01]  /*0700*/  LEA R12, P2, R13, UR6, 0x2 ;  /* 0x000000060d0c7c11 */ /* 0x000fe2000f8410ff */
[----:B------:R-:W-:Y:S02]  /*0710*/  IMAD.MOV.U32 R22, RZ, RZ, RZ ;  /* 0x000000ffff167224 */ /* 0x000fe400078e00ff */
[----:B------:R-:W-:Y:S01]  /*0720*/  IMAD R31, R31, -0x240, R14 ;  /* 0xfffffdc01f1f7824 */ /* 0x000fe200078e020e */
[----:B------:R-:W-:Y:S01]  /*0730*/  LEA.HI.X R13, R13, UR7, R36, 0x2, P2 ;  /* 0x000000070d0d7c11 */ /* 0x000fe200090f1424 */
[----:B------:R-:W-:Y:S01]  /*0740*/  IMAD.SHL.U32 R14, R16, 0x80, RZ ;  /* 0x00000080100e7824 */ /* 0x000fe200078e00ff */
[----:B------:R-:W-:Y:S01]  /*0750*/  SHF.R.S32.HI R36, RZ, 0x1f, R34 ;  /* 0x0000001fff247819 */ /* 0x000fe20000011422 */
[----:B------:R1:W5:Y:S01]  /*0760*/  @P3 LDG.E.EL R22, desc[UR4][R6.64+-0x800] ;  /* 0xfff8000406163981 */ /* 0x000362000c2e1900 */
[----:B------:R-:W-:Y:S01]  /*0770*/  IADD3 R33, P2, R49, R34, RZ ;  /* 0x0000002231217210 */ /* 0x000fe20007f5e0ff */
[----:B------:R-:W-:-:S03]  /*0780*/  IMAD.SHL.U32 R29, R31, 0x80, RZ ;  /* 0x000000801f1d7824 */ /* 0x000fc600078e00ff */
[C---:B------:R-:W-:Y:S01]  /*0790*/  LEA.HI.X.SX32 R36, R49.reuse, R36, 0x1, P2 ;  /* 0x0000002431247211 */ /* 0x040fe200010f0eff */
[----:B------:R-:W-:Y:S01]  /*07a0*/  IMAD R32, R32, 0x48000, R55 ;  /* 0x0004800020207824 */ /* 0x000fe200078e0237 */
[----:B------:R-:W-:Y:S02]  /*07b0*/  ISETP.GT.AND P2, PT, R49, 0x1ff, PT ;  /* 0x000001ff3100780c */ /* 0x000fe40003f44270 */
[----:B-1----:R-:W-:-:S04]  /*07c0*/  IADD3 R7, P6, R14, R33, RZ ;  /* 0x000000210e077210 */ /* 0x002fc80007fde0ff */
[-C--:B------:R-:W-:Y:S02]  /*07d0*/  LEA.HI.X.SX32 R34, R14, R36.reuse, 0x1, P6 ;  /* 0x000000240e227211 */ /* 0x080fe400030f0eff */
[----:B------:R-:W-:Y:S01]  /*07e0*/  IADD3 R14, P6, R29, R33, RZ ;  /* 0x000000211d0e7210 */ /* 0x000fe20007fde0ff */
[----:B------:R-:W-:Y:S01]  /*07f0*/  IMAD R39, R17, 0x200, R32 ;  /* 0x0000020011277824 */ /* 0x000fe200078e0220 */
[C---:B------:R-:W-:Y:S02]  /*0800*/  LEA R10, P5, R26.reuse, UR6, 0x2 ;  /* 0x000000061a0a7c11 */ /* 0x040fe4000f8a10ff */
[----:B------:R-:W-:Y:S01]  /*0810*/  LEA.HI.X.SX32 R17, R29, R36, 0x1, P6 ;  /* 0x000000241d117211 */ /* 0x000fe200030f0eff */
[----:B------:R-:W-:Y:S01]  /*0820*/  IMAD.MOV.U32 R29, RZ, RZ, RZ ;  /* 0x000000ffff1d7224 */ /* 0x000fe200078e00ff */
[----:B------:R-:W-:Y:S01]  /*0830*/  LEA.HI.X R11, R26, UR7, R11, 0x2, P5 ;  /* 0x000000071a0b7c11 */ /* 0x000fe2000a8f140b */
[----:B------:R-:W-:Y:S02]  /*0840*/  IMAD.WIDE R44, R49, 0x4, R4 ;  /* 0x00000004312c7825 */ /* 0x000fe400078e0204 */
[----:B------:R-:W1:Y:S02]  /*0850*/  LDC.64 R4, c[0x0][0x210] ;  /* 0x00008400ff047b82 */ /* 0x000e640000000a00 */
[----:B------:R-:W-:Y:S01]  /*0860*/  IMAD.SHL.U32 R26, R2, 0x80, RZ ;  /* 0x00000080021a7824 */ /* 0x000fe200078e00ff */
[----:B------:R-:W5:Y:S01]  /*0870*/  @P2 LDG.E.EL R29, desc[UR4][R44.64+-0x800] ;  /* 0xfff800042c1d2981 */ /* 0x000f62000c2e1900 */
[----:B------:R-:W-:-:S03]  /*0880*/  IMAD.SHL.U32 R27, R0, 0x80, RZ ;  /* 0x00000080001b7824 */ /* 0x000fc600078e00ff */
[----:B------:R-:W-:Y:S01]  /*0890*/  IADD3 R6, P4, R26, R33, RZ ;  /* 0x000000211a067210 */ /* 0x000fe20007f9e0ff */
[--C-:B------:R-:W-:Y:S01]  /*08a0*/  IMAD R57, R23, 0x200, R32.reuse ;  /* 0x0000020017397824 */ /* 0x100fe200078e0220 */
[----:B------:R-:W-:Y:S01]  /*08b0*/  IADD3 R23, P5, R27, R33, RZ ;  /* 0x000000211b177210 */ /* 0x000fe20007fbe0ff */
[----:B------:R-:W-:Y:S01]  /*08c0*/  IMAD.MOV.U32 R48, RZ, RZ, RZ ;  /* 0x000000ffff307224 */ /* 0x000fe200078e00ff */
[-C--:B------:R-:W-:Y:S02]  /*08d0*/  LEA.HI.X.SX32 R33, R26, R36.reuse, 0x1, P4 ;  /* 0x000000241a217211 */ /* 0x080fe400020f0eff */
[----:B------:R-:W-:Y:S01]  /*08e0*/  LEA R26, P4, R7, UR6, 0x2 ;  /* 0x00000006071a7c11 */ /* 0x000fe2000f8810ff */
[--C-:B------:R-:W-:Y:S02]  /*08f0*/  IMAD R21, R21, 0x200, R32.reuse ;  /* 0x0000020015157824 */ /* 0x100fe400078e0220 */
[----:B------:R-:W-:Y:S01]  /*0900*/  IMAD R61, R25, 0x200, R32 ;  /* 0x00000200193d7824 */ /* 0x000fe200078e0220 */
[----:B------:R-:W-:Y:S01]  /*0910*/  LEA.HI.X.SX32 R32, R27, R36, 0x1, P5 ;  /* 0x000000241b207211 */ /* 0x000fe200028f0eff */
[----:B------:R-:W5:Y:S01]  /*0920*/  @P2 LDG.E.EL R48, desc[UR4][R44.64+-0x800] ;  /* 0xfff800042c302981 */ /* 0x000f62000c2e1900 */
[----:B------:R-:W-:Y:S01]  /*0930*/  LEA.HI.X R27, R7, UR7, R34, 0x2, P4 ;  /* 0x00000007071b7c11 */ /* 0x000fe2000a0f1422 */
[----:B------:R-:W-:Y:S01]  /*0940*/  IMAD.MOV.U32 R38, RZ, RZ, RZ ;  /* 0x000000ffff267224 */ /* 0x000fe200078e00ff */
[----:B------:R-:W-:-:S04]  /*0950*/  LEA R40, P4, R6, UR6, 0x2 ;  /* 0x0000000606287c11 */ /* 0x000fc8000f8810ff */
[----:B------:R-:W-:Y:S01]  /*0960*/  LEA.HI.X R41, R6, UR7, R33, 0x2, P4 ;  /* 0x0000000706297c11 */ /* 0x000fe2000a0f1421 */
[----:B------:R-:W5:Y:S01]  /*0970*/  @P2 LDG.E.EL R38, desc[UR4][R44.64+-0x800] ;  /* 0xfff800042c262981 */ /* 0x000f62000c2e1900 */
[----:B------:R-:W-:-:S04]  /*0980*/  LEA R42, P4, R23, UR6, 0x2 ;  /* 0x00000006172a7c11 */ /* 0x000fc8000f8810ff */
[----:B------:R-:W-:Y:S02]  /*0990*/  LEA.HI.X R43, R23, UR7, R32, 0x2, P4 ;  /* 0x00000007172b7c11 */ /* 0x000fe4000a0f1420 */
[----:B------:R-:W-:-:S06]  /*09a0*/  CS2R R32, SRZ ;  /* 0x0000000000207805 */ /* 0x000fcc000001ff00 */
[----:B------:R1:W5:Y:S01]  /*09b0*/  @P2 LDG.E.EL R33, desc[UR4][R44.64+-0x800] ;  /* 0xfff800042c212981 */ /* 0x000362000c2e1900 */
[----:B------:R-:W-:Y:S01]  /*09c0*/  IMAD.MOV.U32 R25, RZ, RZ, RZ ;  /* 0x000000ffff197224 */ /* 0x000fe200078e00ff */
[----:B------:R-:W-:Y:S01]  /*09d0*/  CS2R R36, SRZ ;  /* 0x0000000000247805 */ /* 0x000fe2000001ff00 */
[----:B------:R-:W-:-:S04]  /*09e0*/  IMAD R7, R30, 0x48000, R49 ;  /* 0x000480001e077824 */ /* 0x000fc800078e0231 */
[----:B------:R1:W5:Y:S01]  /*09f0*/  @P3 LDG.E.EL R25, desc[UR4][R10.64+-0x800] ;  /* 0xfff800040a193981 */ /* 0x000362000c2e1900 */
[----:B------:R-:W-:Y:S02]  /*0a00*/  IMAD R65, R16, 0x200, R7 ;  /* 0x0000020010417824 */ /* 0x000fe400078e0207 */
[----:B------:R-:W-:Y:S01]  /*0a10*/  IMAD.MOV.U32 R16, RZ, RZ, RZ ;  /* 0x000000ffff107224 */ /* 0x000fe200078e00ff */
[----:B------:R1:W5:Y:S01]  /*0a20*/  @P3 LDG.E.EL R37, desc[UR4][R8.64+-0x800] ;  /* 0xfff8000408253981 */ /* 0x000362000c2e1900 */
[----:B------:R-:W-:Y:S02]  /*0a30*/  CS2R R46, SRZ ;  /* 0x00000000002e7805 */ /* 0x000fe4000001ff00 */
[----:B------:R-:W-:Y:S02]  /*0a40*/  LEA R6, P5, R14, UR6, 0x2 ;  /* 0x000000060e067c11 */ /* 0x000fe4000f8a10ff */
[----:B------:R-:W-:Y:S01]  /*0a50*/  CS2R R34, SRZ ;  /* 0x0000000000227805 */ /* 0x000fe2000001ff00 */
[--C-:B-1----:R-:W-:Y:S01]  /*0a60*/  IMAD.WIDE R44, R57, 0x4, R4.reuse ;  /* 0x00000004392c7825 */ /* 0x102fe200078e0204 */
[----:B------:R1:W5:Y:S01]  /*0a70*/  @P3 LDG.E.EL R16, desc[UR4][R18.64+-0x800] ;  /* 0xfff8000412103981 */ /* 0x000362000c2e1900 */
[----:B0-----:R-:W0:Y:S02]  /*0a80*/  LDC.64 R10, c[0x0][0x218] ;  /* 0x00008600ff0a7b82 */ /* 0x001e240000000a00 */
[----:B------:R-:W-:Y:S01]  /*0a90*/  IMAD.MOV.U32 R23, RZ, RZ, RZ ;  /* 0x000000ffff177224 */ /* 0x000fe200078e00ff */
[----:B------:R-:W5:Y:S01]  /*0aa0*/  @P3 LDG.E.EL R34, desc[UR4][R12.64+-0x800] ;  /* 0xfff800040c223981 */ /* 0x000f62000c2e1900 */
[----:B------:R-:W-:-:S03]  /*0ab0*/  IMAD.WIDE R8, R39, 0x4, R4 ;  /* 0x0000000427087825 */ /* 0x000fc600078e0204 */
[----:B------:R-:W5:Y:S01]  /*0ac0*/  @P2 LDG.E.EL R36, desc[UR4][R26.64+-0x800] ;  /* 0xfff800041a242981 */ /* 0x000f62000c2e1900 */
[----:B-1----:R-:W-:Y:S01]  /*0ad0*/  CS2R R18, SRZ ;  /* 0x0000000000127805 */ /* 0x002fe2000001ff00 */
[--C-:B------:R-:W-:Y:S02]  /*0ae0*/  IMAD R67, R2, 0x200, R7.reuse ;  /* 0x0000020002437824 */ /* 0x100fe400078e0207 */
[----:B------:R1:W5:Y:S01]  /*0af0*/  @!P1 LDG.E.EL R47, desc[UR4][R8.64] ;  /* 0x00000004082f9981 */ /* 0x000362000c2e1900 */
[--C-:B------:R-:W-:Y:S02]  /*0b00*/  IMAD R69, R0, 0x200, R7.reuse ;  /* 0x0000020000457824 */ /* 0x100fe400078e0207 */
[----:B------:R-:W-:Y:S01]  /*0b10*/  IMAD R31, R31, 0x200, R7 ;  /* 0x000002001f1f7824 */ /* 0x000fe200078e0207 */
[----:B------:R-:W-:Y:S01]  /*0b20*/  LEA.HI.X R7, R14, UR7, R17, 0x2, P5 ;  /* 0x000000070e077c11 */ /* 0x000fe2000a8f1411 */
[----:B------:R-:W-:Y:S01]  /*0b30*/  IMAD.MOV.U32 R30, RZ, RZ, RZ ;  /* 0x000000ffff1e7224 */ /* 0x000fe200078e00ff */
[----:B------:R1:W5:Y:S02]  /*0b40*/  @P2 LDG.E.EL R19, desc[UR4][R42.64+-0x800] ;  /* 0xfff800042a132981 */ /* 0x000364000c2e1900 */
[----:B-1----:R-:W1:Y:S01]  /*0b50*/  LDC.64 R8, c[0x0][0x228] ;  /* 0x00008a00ff087b82 */ /* 0x002e620000000a00 */
[----:B------:R-:W-:-:S02]  /*0b60*/  IMAD.MOV.U32 R17, RZ, RZ, RZ ;  /* 0x000000ffff117224 */ /* 0x000fc400078e00ff */
[----:B------:R0:W5:Y:S01]  /*0b70*/  @P2 LDG.E.EL R30, desc[UR4][R6.64+-0x800] ;  /* 0xfff80004061e2981 */ /* 0x000162000c2e1900 */
[----:B------:R-:W-:-:S03]  /*0b80*/  IMAD.WIDE R12, R21, 0x4, R4 ;  /* 0x00000004150c7825 */ /* 0x000fc600078e0204 */
[----:B------:R0:W5:Y:S01]  /*0b90*/  @P2 LDG.E.EL R35, desc[UR4][R40.64+-0x800] ;  /* 0xfff8000428232981 */ /* 0x000162000c2e1900 */
[----:B------:R-:W-:-:S03]  /*0ba0*/  IMAD.WIDE R56, R61, 0x4, R4 ;  /* 0x000000043d387825 */ /* 0x000fc600078e0204 */
[----:B------:R0:W5:Y:S01]  /*0bb0*/  @!P1 LDG.E.EL R17, desc[UR4][R12.64] ;  /* 0x000000040c119981 */ /* 0x000162000c2e1900 */
[--C-:B------:R-:W-:Y:S01]  /*0bc0*/  IMAD.WIDE R42, R65, 0x4, R4.reuse ;  /* 0x00000004412a7825 */ /* 0x100fe200078e0204 */
[----:B0-----:R-:W0:Y:S01]  /*0bd0*/  LDC.64 R6, c[0x0][0x230] ;  /* 0x00008c00ff067b82 */ /* 0x001e220000000a00 */
[----:B------:R-:W-:Y:S01]  /*0be0*/  CS2R R26, SRZ ;  /* 0x00000000001a7805 */ /* 0x000fe2000001ff00 */
[----:B------:R-:W5:Y:S01]  /*0bf0*/  @!P1 LDG.E.EL R23, desc[UR4][R56.64] ;  /* 0x0000000438179981 */ /* 0x000f62000c2e1900 */
[----:B------:R-:W-:-:S04]  /*0c00*/  IMAD.WIDE R60, R67, 0x4, R4 ;  /* 0x00000004433c7825 */ /* 0x000fc800078e0204 */
[----:B------:R-:W-:-:S04]  /*0c10*/  IMAD.WIDE R64, R69, 0x4, R4 ;  /* 0x0000000445407825 */ /* 0x000fc800078e0204 */
[----:B------:R-:W-:Y:S02]  /*0c20*/  IMAD.MOV.U32 R0, RZ, RZ, RZ ;  /* 0x000000ffff007224 */ /* 0x000fe400078e00ff */
[----:B------:R-:W-:Y:S01]  /*0c30*/  IMAD.MOV.U32 R21, RZ, RZ, RZ ;  /* 0x000000ffff157224 */ /* 0x000fe200078e00ff */
[----:B------:R-:W-:Y:S01]  /*0c40*/  CS2R R40, SRZ ;  /* 0x0000000000287805 */ /* 0x000fe2000001ff00 */
[----:B------:R-:W-:Y:S01]  /*0c50*/  IMAD.WIDE R4, R31, 0x4, R4 ;  /* 0x000000041f047825 */ /* 0x000fe200078e0204 */
[----:B------:R-:W5:Y:S03]  /*0c60*/  @!P0 LDG.E.EL R26, desc[UR4][R42.64] ;  /* 0x000000042a1a8981 */ /* 0x000f66000c2e1900 */
[----:B------:R-:W-:Y:S01]  /*0c70*/  IMAD.MOV.U32 R31, RZ, RZ, RZ ;  /* 0x000000ffff1f7224 */ /* 0x000fe200078e00ff */
[----:B------:R3:W5:Y:S01]  /*0c80*/  @!P0 LDG.E.EL R32, desc[UR4][R4.64] ;  /* 0x0000000404208981 */ /* 0x000762000c2e1900 */
[----:B------:R-:W-:-:S03]  /*0c90*/  IMAD.WIDE R12, R55, 0x4, R10 ;  /* 0x00000004370c7825 */ /* 0x000fc600078e020a */
[----:B------:R4:W5:Y:S04]  /*0ca0*/  @!P1 LDG.E.EL R0, desc[UR4][R44.64] ;  /* 0x000000042c009981 */ /* 0x000968000c2e1900 */
[----:B------:R-:W5:Y:S01]  /*0cb0*/  @!P1 LDG.E.EL R31, desc[UR4][R12.64] ;  /* 0x000000040c1f9981 */ /* 0x000f62000c2e1900 */
[----:B---3--:R-:W3:Y:S01]  /*0cc0*/  LDC.64 R4, c[0x0][0x240] ;  /* 0x00009000ff047b82 */ /* 0x008ee20000000a00 */
[----:B------:R-:W-:Y:S02]  /*0cd0*/  IMAD.WIDE R10, R49, 0x4, R10 ;  /* 0x00000004310a7825 */ /* 0x000fe400078e020a */
[----:B------:R-:W5:Y:S01]  /*0ce0*/  @!P1 LDG.E.EL R18, desc[UR4][R12.64] ;  /* 0x000000040c129981 */ /* 0x000f62000c2e1900 */
[----:B----4-:R-:W-:Y:S02]  /*0cf0*/  CS2R R44, SRZ ;  /* 0x00000000002c7805 */ /* 0x010fe4000001ff00 */
[----:B------:R-:W-:Y:S01]  /*0d00*/  CS2R R42, SRZ ;  /* 0x00000000002a7805 */ /* 0x000fe2000001ff00 */
[----:B------:R-:W4:Y:S01]  /*0d10*/  @!P1 LDG.E.EL R21, desc[UR4][R12.64] ;  /* 0x000000040c159981 */ /* 0x000f22000c2e1900 */
[----:B------:R-:W-:Y:S01]  /*0d20*/  IMAD.MOV.U32 R2, RZ, RZ, RZ ;  /* 0x000000ffff027224 */ /* 0x000fe200078e00ff */
[----:B------:R-:W-:Y:S01]  /*0d30*/  CS2R R56, SRZ ;  /* 0x0000000000387805 */ /* 0x000fe2000001ff00 */
[----:B------:R-:W-:Y:S01]  /*0d40*/  IMAD.MOV.U32 R54, RZ, RZ, RZ ;  /* 0x000000ffff367224 */ /* 0x000fe200078e00ff */
[----:B------:R1:W4:Y:S01]  /*0d50*/  @!P1 LDG.E.EL R45, desc[UR4][R12.64] ;  /* 0x000000040c2d9981 */ /* 0x000322000c2e1900 */
[----:B------:R-:W-:-:S03]  /*0d60*/  IMAD.MOV.U32 R39, RZ, RZ, RZ ;  /* 0x000000ffff277224 */ /* 0x000fc600078e00ff */
[----:B------:R-:W4:Y:S01]  /*0d70*/  @!P0 LDG.E.EL R44, desc[UR4][R10.64] ;  /* 0x000000040a2c8981 */ /* 0x000f22000c2e1900 */
[----:B------:R-:W-:-:S03]  /*0d80*/  IMAD.MOV.U32 R14, RZ, RZ, RZ ;  /* 0x000000ffff0e7224 */ /* 0x000fc600078e00ff */
[----:B------:R0:W4:Y:S01]  /*0d90*/  @!P0 LDG.E.EL R40, desc[UR4][R60.64] ;  /* 0x000000043c288981 */ /* 0x000122000c2e1900 */
[----:B-1----:R-:W-:-:S03]  /*0da0*/  IMAD.WIDE R12, R55, 0x4, R8 ;  /* 0x00000004370c7825 */ /* 0x002fc600078e0208 */
[----:B------:R-:W4:Y:S01]  /*0db0*/  @!P0 LDG.E.EL R42, desc[UR4][R10.64] ;  /* 0x000000040a2a8981 */ /* 0x000f22000c2e1900 */
[----:B------:R-:W-:-:S03]  /*0dc0*/  IMAD.WIDE R8, R49, 0x4, R8 ;  /* 0x0000000431087825 */ /* 0x000fc600078e0208 */
[----:B------:R-:W4:Y:S01]  /*0dd0*/  @!P0 LDG.E.EL R41, desc[UR4][R10.64] ;  /* 0x000000040a298981 */ /* 0x000f22000c2e1900 */
[----:B0-----:R-:W-:-:S03]  /*0de0*/  CS2R R60, SRZ ;  /* 0x00000000003c7805 */ /* 0x001fc6000001ff00 */
[----:B------:R0:W4:Y:S04]  /*0df0*/  @!P0 LDG.E.EL R2, desc[UR4][R10.64] ;  /* 0x000000040a028981 */ /* 0x000128000c2e1900 */
[----:B------:R-:W4:Y:S04]  /*0e00*/  @!P0 LDG.E.EL R52, desc[UR4][R8.64] ;  /* 0x0000000408348981 */ /* 0x000f28000c2e1900 */
[----:B------:R-:W4:Y:S01]  /*0e10*/  @!P0 LDG.E.EL R57, desc[UR4][R8.64] ;  /* 0x0000000408398981 */ /* 0x000f22000c2e1900 */
[----:B0-----:R-:W-:-:S03]  /*0e20*/  IMAD.WIDE R10, R55, 0x4, R6 ;  /* 0x00000004370a7825 */ /* 0x001fc600078e0206 */
[----:B------:R-:W4:Y:S04]  /*0e30*/  @!P0 LDG.E.EL R54, desc[UR4][R8.64] ;  /* 0x0000000408368981 */ /* 0x000f28000c2e1900 */
[----:B------:R0:W4:Y:S04]  /*0e40*/  @!P0 LDG.E.EL R56, desc[UR4][R8.64] ;  /* 0x0000000408388981 */ /* 0x000128000c2e1900 */
[----:B------:R-:W4:Y:S04]  /*0e50*/  @!P1 LDG.E.EL R39, desc[UR4][R12.64] ;  /* 0x000000040c279981 */ /* 0x000f28000c2e1900 */
[----:B------:R-:W4:Y:S01]  /*0e60*/  @!P1 LDG.E.EL R46, desc[UR4][R12.64] ;  /* 0x000000040c2e9981 */ /* 0x000f22000c2e1900 */
[----:B0-----:R-:W-:-:S02]  /*0e70*/  IMAD.WIDE R8, R49, 0x4, R6 ;  /* 0x0000000431087825 */ /* 0x001fc400078e0206 */
[----:B------:R-:W0:Y:S01]  /*0e80*/  LDC.64 R6, c[0x0][0x250] ;  /* 0x00009400ff067b82 */ /* 0x000e220000000a00 */
[----:B------:R-:W4:Y:S04]  /*0e90*/  @!P1 LDG.E.EL R14, desc[UR4][R12.64] ;  /* 0x000000040c0e9981 */ /* 0x000f28000c2e1900 */
[----:B------:R3:W4:Y:S04]  /*0ea0*/  @!P1 LDG.E.EL R43, desc[UR4][R12.64] ;  /* 0x000000040c2b9981 */ /* 0x000728000c2e1900 */
[----:B------:R-:W4:Y:S04]  /*0eb0*/  @!P1 LDG.E.EL R58, desc[UR4][R10.64] ;  /* 0x000000040a3a9981 */ /* 0x000f28000c2e1900 */
[----:B------:R-:W4:Y:S01]  /*0ec0*/  @!P1 LDG.E.EL R60, desc[UR4][R10.64] ;  /* 0x000000040a3c9981 */ /* 0x000f22000c2e1900 */
[----:B---3--:R-:W-:-:S03]  /*0ed0*/  IMAD.WIDE R12, R49, 0x4, R4 ;  /* 0x00000004310c7825 */ /* 0x008fc600078e0204 */
[----:B------:R-:W3:Y:S04]  /*0ee0*/  @!P1 LDG.E.EL R62, desc[UR4][R10.64] ;  /* 0x000000040a3e9981 */ /* 0x000ee8000c2e1900 */
[----:B------:R1:W3:Y:S04]  /*0ef0*/  @!P1 LDG.E.EL R61, desc[UR4][R10.64] ;  /* 0x000000040a3d9981 */ /* 0x0002e8000c2e1900 */
[----:B------:R1:W3:Y:S01]  /*0f00*/  @!P0 LDG.E.EL R27, desc[UR4][R64.64] ;  /* 0x00000004401b8981 */ /* 0x0002e2000c2e1900 */
[----:B------:R-:W-:Y:S02]  /*0f10*/  CS2R R68, SRZ ;  /* 0x0000000000447805 */ /* 0x000fe4000001ff00 */
[----:B--2---:R-:W-:-:S02]  /*0f20*/  SEL R79, R75, RZ, !P1 ;  /* 0x000000ff4b4f7207 */ /* 0x004fc40004800000 */
[----:B------:R-:W-:Y:S02]  /*0f30*/  CS2R R66, SRZ ;  /* 0x0000000000427805 */ /* 0x000fe4000001ff00 */
[----:B------:R-:W-:Y:S02]  /*0f40*/  CS2R R70, SRZ ;  /* 0x0000000000467805 */ /* 0x000fe4000001ff00 */
[----:B------:R-:W-:Y:S01]  /*0f50*/  SEL R76, R76, RZ, !P1 ;  /* 0x000000ff4c4c7207 */ /* 0x000fe20004800000 */
[----:B-1----:R-:W-:Y:S01]  /*0f60*/  IMAD.WIDE R10, R55, 0x4, R4 ;  /* 0x00000004370a7825 */ /* 0x002fe200078e0204 */
[----:B------:R-:W-:Y:S01]  /*0f70*/  SEL R63, R63, RZ, !P1 ;  /* 0x000000ff3f3f7207 */ /* 0x000fe20004800000 */
[----:B------:R-:W1:Y:S01]  /*0f80*/  LDC.64 R4, c[0x0][0x258] ;  /* 0x00009600ff047b82 */ /* 0x000e620000000a00 */
[----:B------:R-:W-:Y:S02]  /*0f90*/  CS2R R72, SRZ ;  /* 0x0000000000487805 */ /* 0x000fe4000001ff00 */
[----:B------:R-:W-:Y:S01]  /*0fa0*/  CS2R R64, SRZ ;  /* 0x0000000000407805 */ /* 0x000fe2000001ff00 */
[----:B------:R-:W2:Y:S01]  /*0fb0*/  @P3 LDG.E.EL R68, desc[UR4][R10.64+-0x800] ;  /* 0xfff800040a443981 */ /* 0x000ea2000c2e1900 */
[----:B------:R-:W-:Y:S01]  /*0fc0*/  FADD R79, R79, 9.9999997473787516356e-06 ;  /* 0x3727c5ac4f4f7421 */ /* 0x000fe20000000000 */
[----:B------:R-:W-:-:S02]  /*0fd0*/  FADD R80, R76, 9.9999997473787516356e-06 ;  /* 0x3727c5ac4c507421 */ /* 0x000fc40000000000 */
[----:B------:R-:W2:Y:S04]  /*0fe0*/  @!P0 LDG.E.EL R66, desc[UR4][R8.64] ;  /* 0x0000000408428981 */ /* 0x000ea8000c2e1900 */
[----:B------:R-:W2:Y:S01]  /*0ff0*/  @!P0 LDG.E.EL R64, desc[UR4][R8.64] ;  /* 0x0000000408408981 */ /* 0x000ea2000c2e1900 */
[----:B------:R-:W-:-:S03]  /*1000*/  IMAD.MOV.U32 R75, RZ, RZ, RZ ;  /* 0x000000ffff4b7224 */ /* 0x000fc600078e00ff */
[----:B------:R-:W2:Y:S01]  /*1010*/  @!P0 LDG.E.EL R65, desc[UR4][R8.64] ;  /* 0x0000000408418981 */ /* 0x000ea2000c2e1900 */
[----:B------:R-:W-:-:S03]  /*1020*/  IMAD.MOV.U32 R76, RZ, RZ, RZ ;  /* 0x000000ffff4c7224 */ /* 0x000fc600078e00ff */
[----:B------:R-:W2:Y:S04]  /*1030*/  @P3 LDG.E.EL R69, desc[UR4][R10.64+-0x800] ;  /* 0xfff800040a453981 */ /* 0x000ea8000c2e1900 */
[----:B------:R-:W2:Y:S04]  /*1040*/  @P3 LDG.E.EL R70, desc[UR4][R10.64+-0x800] ;  /* 0xfff800040a463981 */ /* 0x000ea8000c2e1900 */
[----:B------:R0:W2:Y:S01]  /*1050*/  @P3 LDG.E.EL R71, desc[UR4][R10.64+-0x800] ;  /* 0xfff800040a473981 */ /* 0x0000a2000c2e1900 */
[----:B------:R-:W-:-:S03]  /*1060*/  FADD R81, R63, 9.9999997473787516356e-06 ;  /* 0x3727c5ac3f517421 */ /* 0x000fc60000000000 */
[----:B------:R5:W2:Y:S02]  /*1070*/  @!P0 LDG.E.EL R67, desc[UR4][R8.64] ;  /* 0x0000000408438981 */ /* 0x000aa4000c2e1900 */
[----:B-----5:R-:W-:Y:S02]  /*1080*/  SEL R83, R59, RZ, !P1 ;  /* 0x000000ff3b537207 */ /* 0x020fe40004800000 */
[----:B------:R-:W5:Y:S01]  /*1090*/  @P2 LDG.E.EL R72, desc[UR4][R12.64+-0x800] ;  /* 0xfff800040c482981 */ /* 0x000f62000c2e1900 */
[----:B0-----:R0:W1:Y:S01]  /*10a0*/  MUFU.SQRT R10, R79 ;  /* 0x0000004f000a7308 */ /* 0x0010620000002000 */
[----:B------:R-:W-:Y:S02]  /*10b0*/  IMAD.MOV.U32 R11, RZ, RZ, RZ ;  /* 0x000000ffff0b7224 */ /* 0x000fe400078e00ff */
[----:B------:R-:W2:Y:S01]  /*10c0*/  @P2 LDG.E.EL R73, desc[UR4][R12.64+-0x800] ;  /* 0xfff800040c492981 */ /* 0x000ea2000c2e1900 */
[----:B------:R-:W-:-:S03]  /*10d0*/  IMAD.WIDE R8, R55, 0x4, R6 ;  /* 0x0000000437087825 */ /* 0x000fc600078e0206 */
[----:B------:R-:W2:Y:S01]  /*10e0*/  @P2 LDG.E.EL R74, desc[UR4][R12.64+-0x800] ;  /* 0xfff800040c4a2981 */ /* 0x000ea2000c2e1900 */
[----:B0-----:R-:W-:-:S03]  /*10f0*/  CS2R R78, SRZ ;  /* 0x00000000004e7805 */ /* 0x001fc6000001ff00 */
[----:B------:R0:W2:Y:S01]  /*1100*/  @P2 LDG.E.EL R75, desc[UR4][R12.64+-0x800] ;  /* 0xfff800040c4b2981 */ /* 0x0000a2000c2e1900 */
[----:B------:R-:W-:Y:S01]  /*1110*/  MUFU.SQRT R59, R81 ;  /* 0x00000051003b7308 */ /* 0x000fe20000002000 */
[----:B------:R-:W-:Y:S02]  /*1120*/  SEL R84, R53, RZ, P3 ;  /* 0x000000ff35547207 */ /* 0x000fe40001800000 */
[----:B------:R-:W2:Y:S01]  /*1130*/  @P3 LDG.E.EL R11, desc[UR4][R8.64+-0x800] ;  /* 0xfff80004080b3981 */ /* 0x000ea2000c2e1900 */
[----:B------:R-:W-:-:S03]  /*1140*/  FADD R83, R83, 9.9999997473787516356e-06 ;  /* 0x3727c5ac53537421 */ /* 0x000fc60000000000 */
[----:B------:R-:W2:Y:S01]  /*1150*/  @P3 LDG.E.EL R78, desc[UR4][R8.64+-0x800] ;  /* 0xfff80004084e3981 */ /* 0x000ea2000c2e1900 */
[----:B0-----:R0:W1:Y:S03]  /*1160*/  MUFU.SQRT R12, R80 ;  /* 0x00000050000c7308 */ /* 0x0010660000002000 */
[----:B------:R-:W2:Y:S04]  /*1170*/  @P3 LDG.E.EL R77, desc[UR4][R8.64+-0x800] ;  /* 0xfff80004084d3981 */ /* 0x000ea8000c2e1900 */
[----:B------:R1:W2:Y:S01]  /*1180*/  @P3 LDG.E.EL R76, desc[UR4][R8.64+-0x800] ;  /* 0xfff80004084c3981 */ /* 0x0002a2000c2e1900 */
[----:B0-----:R-:W-:Y:S01]  /*1190*/  CS2R R80, SRZ ;  /* 0x0000000000507805 */ /* 0x001fe2000001ff00 */
[----:B------:R-:W-:Y:S01]  /*11a0*/  IMAD.MOV.U32 R13, RZ, RZ, RZ ;  /* 0x000000ffff0d7224 */ /* 0x000fe200078e00ff */
[----:B------:R-:W-:Y:S01]  /*11b0*/  SEL R51, R51, RZ, P3 ;  /* 0x000000ff33337207 */ /* 0x000fe20001800000 */
[----:B------:R-:W-:-:S02]  /*11c0*/  IMAD.MOV.U32 R63, RZ, RZ, RZ ;  /* 0x000000ffff3f7224 */ /* 0x000fc400078e00ff */
[----:B-1----:R-:W-:-:S04]  /*11d0*/  IMAD.WIDE R8, R55, 0x4, R4 ;  /* 0x0000000437087825 */ /* 0x002fc800078e0204 */
[----:B------:R-:W-:Y:S01]  /*11e0*/  IMAD.MOV.U32 R55, RZ, RZ, RZ ;  /* 0x000000ffff377224 */ /* 0x000fe200078e00ff */
[----:B------:R0:W1:Y:S01]  /*11f0*/  MUFU.SQRT R53, R83 ;  /* 0x0000005300357308 */ /* 0x0000620000002000 */
[----:B------:R-:W-:-:S04]  /*1200*/  IMAD.WIDE R6, R49, 0x4, R6 ;  /* 0x0000000431067825 */ /* 0x000fc800078e0206 */
[----:B------:R-:W-:Y:S01]  /*1210*/  FADD R84, R84, 0.0010000000474974513054 ;  /* 0x3a83126f54547421 */ /* 0x000fe20000000000 */
[----:B------:R-:W2:Y:S01]  /*1220*/  @P3 LDG.E.EL R81, desc[UR4][R8.64+-0x800] ;  /* 0xfff8000408513981 */ /* 0x000ea2000c2e1900 */
[----:B------:R-:W-:Y:S01]  /*1230*/  SEL R85, R50, RZ, P3 ;  /* 0x000000ff32557207 */ /* 0x000fe20001800000 */
[----:B------:R-:W-:Y:S02]  /*1240*/  IMAD.WIDE R4, R49, 0x4, R4 ;  /* 0x0000000431047825 */ /* 0x000fe400078e0204 */
[----:B------:R-:W2:Y:S01]  /*1250*/  @P3 LDG.E.EL R55, desc[UR4][R8.64+-0x800] ;  /* 0xfff8000408373981 */ /* 0x000ea2000c2e1900 */
[----:B0-----:R-:W-:Y:S01]  /*1260*/  CS2R R82, SRZ ;  /* 0x0000000000527805 */ /* 0x001fe2000001ff00 */
[----:B------:R0:W-:Y:S02]  /*1270*/  MUFU.SQRT R50, R84 ;  /* 0x0000005400327308 */ /* 0x0001e40000002000 */
[----:B------:R-:W2:Y:S01]  /*1280*/  @P2 LDG.E.EL R13, desc[UR4][R6.64+-0x800] ;  /* 0xfff80004060d2981 */ /* 0x000ea2000c2e1900 */
[----:B------:R-:W-:Y:S01]  /*1290*/  FADD R86, R51, 0.0010000000474974513054 ;  /* 0x3a83126f33567421 */ /* 0x000fe20000000000 */
[----:B------:R-:W-:-:S02]  /*12a0*/  IMAD.MOV.U32 R49, RZ, RZ, RZ ;  /* 0x000000ffff317224 */ /* 0x000fc400078e00ff */
[----:B------:R-:W2:Y:S01]  /*12b0*/  @P2 LDG.E.EL R63, desc[UR4][R6.64+-0x800] ;  /* 0xfff80004063f2981 */ /* 0x000ea2000c2e1900 */
[----:B------:R-:W-:-:S03]  /*12c0*/  IMAD.MOV.U32 R51, RZ, RZ, RZ ;  /* 0x000000ffff337224 */ /* 0x000fc600078e00ff */
[----:B------:R-:W2:Y:S01]  /*12d0*/  @P2 LDG.E.EL R80, desc[UR4][R6.64+-0x800] ;  /* 0xfff8000406502981 */ /* 0x000ea2000c2e1900 */
[----:B0-----:R-:W-:-:S03]  /*12e0*/  IMAD.MOV.U32 R84, RZ, RZ, RZ ;  /* 0x000000ffff547224 */ /* 0x001fc600078e00ff */
[----:B------:R0:W2:Y:S04]  /*12f0*/  @P2 LDG.E.EL R79, desc[UR4][R6.64+-0x800] ;  /* 0xfff80004064f2981 */ /* 0x0000a8000c2e1900 */
[----:B------:R-:W2:Y:S04]  /*1300*/  @P3 LDG.E.EL R82, desc[UR4][R8.64+-0x800] ;  /* 0xfff8000408523981 */ /* 0x000ea8000c2e1900 */
[----:B------:R1:W2:Y:S01]  /*1310*/  @P3 LDG.E.EL R83, desc[UR4][R8.64+-0x800] ;  /* 0xfff8000408533981 */ /* 0x0002a2000c2e1900 */
[----:B0-----:R-:W-:-:S03]  /*1320*/  IMAD.MOV.U32 R7, RZ, RZ, RZ ;  /* 0x000000ffff077224 */ /* 0x001fc600078e00ff */
[----:B------:R-:W2:Y:S04]  /*1330*/  @P2 LDG.E.EL R49, desc[UR4][R4.64+-0x800] ;  /* 0xfff8000404312981 */ /* 0x000ea8000c2e1900 */
[----:B------:R-:W2:Y:S04]  /*1340*/  @P2 LDG.E.EL R7, desc[UR4][R4.64+-0x800] ;  /* 0xfff8000404072981 */ /* 0x000ea8000c2e1900 */
[----:B------:R-:W2:Y:S04]  /*1350*/  @P2 LDG.E.EL R51, desc[UR4][R4.64+-0x800] ;  /* 0xfff8000404332981 */ /* 0x000ea8000c2e1900 */
[----:B------:R0:W2:Y:S01]  /*1360*/  @P2 LDG.E.EL R84, desc[UR4][R4.64+-0x800] ;  /* 0xfff8000404542981 */ /* 0x0000a2000c2e1900 */
[----:B------:R-:W-:-:S02]  /*1370*/  FSETP.GT.AND P5, PT, R10, 8.50705917302346158658e+37, PT ;  /* 0x7e8000000a00780b */ /* 0x000fc40003fa4000 */
[----:B------:R-:W-:Y:S01]  /*1380*/  FSETP.GEU.AND P4, PT, R10, 1.175494350822287508e-38, PT ;  /* 0x008000000a00780b */ /* 0x000fe20003f8e000 */
[----:B-1----:R-:W-:Y:S01]  /*1390*/  IMAD.MOV.U32 R8, RZ, RZ, 0x3e800000 ;  /* 0x3e800000ff087424 */ /* 0x002fe200078e00ff */
[----:B------:R-:W-:Y:S01]  /*13a0*/  FSETP.GT.AND P6, PT, R12, 8.50705917302346158658e+37, PT ;  /* 0x7e8000000c00780b */ /* 0x000fe20003fc4000 */
[----:B------:R-:W-:Y:S01]  /*13b0*/  FADD R85, R85, 0.0010000000474974513054 ;  /* 0x3a83126f55557421 */ /* 0x000fe20000000000 */
[----:B------:R-:W-:-:S07]  /*13c0*/  SEL R87, R20, RZ, !P0 ;  /* 0x000000ff14577207 */ /* 0x000fce0004000000 */
[----:B------:R-:W-:Y:S01]  /*13d0*/  @P5 FMUL R10, R10, 0.25 ;  /* 0x3e8000000a0a5820 */ /* 0x000fe20000400000 */
[----:B------:R-:W-:-:S03]  /*13e0*/  FSEL R9, R8, 1, P5 ;  /* 0x3f80000008097808 */ /* 0x000fc60002800000 */
[----:B------:R-:W-:Y:S01]  /*13f0*/  @!P4 FMUL R10, R10, 16777216 ;  /* 0x4b8000000a0ac820 */ /* 0x000fe20000400000 */
[----:B------:R-:W-:Y:S01]  /*1400*/  FSETP.GEU.AND P5, PT, R12, 1.175494350822287508e-38, PT ;  /* 0x008000000c00780b */ /* 0x000fe20003fae000 */
[----:B------:R1:W-:Y:S01]  /*1410*/  MUFU.SQRT R6, R85 ;  /* 0x0000005500067308 */ /* 0x0003e20000002000 */
[----:B------:R-:W-:Y:S01]  /*1420*/  @!P4 FMUL R9, R9, 16777216 ;  /* 0x4b8000000909c820 */ /* 0x000fe20000400000 */
[----:B------:R-:W-:-:S06]  /*1430*/  FSETP.GT.AND P4, PT, R59, 8.50705917302346158658e+37, PT ;  /* 0x7e8000003b00780b */ /* 0x000fcc0003f84000 */
[----:B------:R-:W0:Y:S01]  /*1440*/  MUFU.RCP R10, R10 ;  /* 0x0000000a000a7308 */ /* 0x000e220000001000 */
[----:B-1----:R-:W-:Y:S01]  /*1450*/  FADD R85, R87, 9.9999997473787516356e-06 ;  /* 0x3727c5ac57557421 */ /* 0x002fe20000000000 */
[----:B------:R-:W-:Y:S01]  /*1460*/  SEL R28, R28, RZ, !P0 ;  /* 0x000000ff1c1c7207 */ /* 0x000fe20004000000 */
[----:B------:R-:W-:Y:S01]  /*1470*/  @P6 FMUL R12, R12, 0.25 ;  /* 0x3e8000000c0c6820 */ /* 0x000fe20000400000 */
[----:B0-----:R-:W-:Y:S02]  /*1480*/  FSEL R5, R8, 1, P6 ;  /* 0x3f80000008057808 */ /* 0x001fe40003000000 */
[----:B------:R-:W-:Y:S02]  /*1490*/  FSETP.GEU.AND P6, PT, R59, 1.175494350822287508e-38, PT ;  /* 0x008000003b00780b */ /* 0x000fe40003fce000 */
[----:B------:R-:W0:Y:S01]  /*14a0*/  MUFU.SQRT R85, R85 ;  /* 0x0000005500557308 */ /* 0x000e220000002000 */
[----:B------:R-:W-:Y:S01]  /*14b0*/  FADD R88, R28, 9.9999997473787516356e-06 ;  /* 0x3727c5ac1c587421 */ /* 0x000fe20000000000 */
[----:B------:R-:W-:Y:S01]  /*14c0*/  @!P5 FMUL R12, R12, 16777216 ;  /* 0x4b8000000c0cd820 */ /* 0x000fe20000400000 */
[----:B------:R-:W-:Y:S01]  /*14d0*/  @!P5 FMUL R5, R5, 16777216 ;  /* 0x4b8000000505d820 */ /* 0x000fe20000400000 */
[----:B------:R-:W-:-:S02]  /*14e0*/  FSETP.GT.AND P5, PT, R53, 8.50705917302346158658e+37, PT ;  /* 0x7e8000003500780b */ /* 0x000fc40003fa4000 */
[----:B------:R-:W-:Y:S01]  /*14f0*/  SEL R15, R15, RZ, !P0 ;  /* 0x000000ff0f0f7207 */ /* 0x000fe20004000000 */
[----:B------:R-:W-:Y:S01]  /*1500*/  FMUL R4, R10, R9 ;  /* 0x000000090a047220 */ /* 0x000fe20000400000 */
[----:B------:R-:W-:Y:S01]  /*1510*/  FSEL R9, R8, 1, P4 ;  /* 0x3f80000008097808 */ /* 0x000fe20002000000 */
[----:B------:R-:W1:Y:S01]  /*1520*/  MUFU.SQRT R88, R88 ;  /* 0x0000005800587308 */ /* 0x000e620000002000 */
[----:B------:R-:W-:Y:S01]  /*1530*/  @P4 FMUL R59, R59, 0.25 ;  /* 0x3e8000003b3b4820 */ /* 0x000fe20000400000 */
[----:B------:R-:W-:Y:S02]  /*1540*/  FSETP.GEU.AND P4, PT, R53, 1.175494350822287508e-38, PT ;  /* 0x008000003500780b */ /* 0x000fe40003f8e000 */
[----:B------:R-:W-:Y:S01]  /*1550*/  @!P6 FMUL R9, R9, 16777216 ;  /* 0x4b8000000909e820 */ /* 0x000fe20000400000 */
[----:B------:R-:W-:-:S03]  /*1560*/  @!P6 FMUL R59, R59, 16777216 ;  /* 0x4b8000003b3be820 */ /* 0x000fc60000400000 */
[----:B------:R1:W-:Y:S01]  /*1570*/  MUFU.SQRT R20, R86 ;  /* 0x0000005600147308 */ /* 0x0003e20000002000 */
[----:B0-----:R-:W-:-:S07]  /*1580*/  FSETP.GT.AND P6, PT, R85, 8.50705917302346158658e+37, PT ;  /* 0x7e8000005500780b */ /* 0x001fce0003fc4000 */
[----:B------:R-:W0:Y:S01]  /*1590*/  MUFU.RCP R12, R12 ;  /* 0x0000000c000c7308 */ /* 0x000e220000001000 */
[----:B-1----:R-:W-:Y:S01]  /*15a0*/  FADD R86, R15, 9.9999997473787516356e-06 ;  /* 0x3727c5ac0f567421 */ /* 0x002fe20000000000 */
[----:B------:R-:W-:Y:S01]  /*15b0*/  @P5 FMUL R53, R53, 0.25 ;  /* 0x3e80000035355820 */ /* 0x000fe20000400000 */
[----:B------:R-:W-:Y:S02]  /*15c0*/  FSEL R10, R8, 1, P5 ;  /* 0x3f800000080a7808 */ /* 0x000fe40002800000 */
[----:B------:R-:W-:Y:S02]  /*15d0*/  SEL R24, R24, RZ, !P0 ;  /* 0x000000ff18187207 */ /* 0x000fe40004000000 */
[----:B------:R-:W-:Y:S01]  /*15e0*/  FSETP.GEU.AND P5, PT, R85, 1.175494350822287508e-38, PT ;  /* 0x008000005500780b */ /* 0x000fe20003fae000 */
[----:B------:R-:W1:Y:S01]  /*15f0*/  MUFU.SQRT R86, R86 ;  /* 0x0000005600567308 */ /* 0x000e620000002000 */
[----:B------:R-:W-:Y:S01]  /*1600*/  @!P4 FMUL R53, R53, 16777216 ;  /* 0x4b8000003535c820 */ /* 0x000fe20000400000 */
[----:B------:R-:W-:Y:S01]  /*1610*/  FADD R24, R24, 9.9999997473787516356e-06 ;  /* 0x3727c5ac18187421 */ /* 0x000fe20000000000 */
[----:B------:R-:W-:Y:S01]  /*1620*/  @!P4 FMUL R10, R10, 16777216 ;  /* 0x4b8000000a0ac820 */ /* 0x000fe20000400000 */
[----:B------:R-:W-:Y:S01]  /*1630*/  FSETP.GT.AND P4, PT, R88, 8.50705917302346158658e+37, PT ;  /* 0x7e8000005800780b */ /* 0x000fe20003f84000 */
[----:B------:R-:W-:Y:S01]  /*1640*/  @P6 FMUL R85, R85, 0.25 ;  /* 0x3e80000055556820 */ /* 0x000fe20000400000 */
[----:B0-----:R-:W-:Y:S01]  /*1650*/  FMUL R5, R12, R5 ;  /* 0x000000050c057220 */ /* 0x001fe20000400000 */
[----:B------:R-:W-:Y:S01]  /*1660*/  FSEL R12, R8, 1, P6 ;  /* 0x3f800000080c7808 */ /* 0x000fe20003000000 */
[----:B------:R-:W0:Y:S01]  /*1670*/  MUFU.SQRT R28, R24 ;  /* 0x00000018001c7308 */ /* 0x000e220000002000 */
[----:B------:R-:W-:-:S03]  /*1680*/  FSETP.GEU.AND P6, PT, R88, 1.175494350822287508e-38, PT ;  /* 0x008000005800780b */ /* 0x000fc60003fce000 */
[----:B------:R-:W-:Y:S01]  /*1690*/  @!P5 FMUL R85, R85, 16777216 ;  /* 0x4b8000005555d820 */ /* 0x000fe20000400000 */
[----:B------:R-:W-:Y:S01]  /*16a0*/  @!P5 FMUL R12, R12, 16777216 ;  /* 0x4b8000000c0cd820 */ /* 0x000fe20000400000 */
[----:B-1----:R-:W-:Y:S02]  /*16b0*/  FSETP.GT.AND P5, PT, R86, 8.50705917302346158658e+37, PT ;  /* 0x7e8000005600780b */ /* 0x002fe40003fa4000 */
[----:B------:R-:W-:Y:S01]  /*16c0*/  FSEL R15, R8, 1, P4 ;  /* 0x3f800000080f7808 */ /* 0x000fe20002000000 */
[----:B------:R-:W-:Y:S01]  /*16d0*/  @P4 FMUL R88, R88, 0.25 ;  /* 0x3e80000058584820 */ /* 0x000fe20000400000 */
[----:B------:R-:W-:-:S04]  /*16e0*/  FSETP.GEU.AND P4, PT, R86, 1.175494350822287508e-38, PT ;  /* 0x008000005600780b */ /* 0x000fc80003f8e000 */
[----:B------:R-:W-:Y:S01]  /*16f0*/  @!P6 FMUL R88, R88, 16777216 ;  /* 0x4b8000005858e820 */ /* 0x000fe20000400000 */
[----:B------:R-:W-:Y:S01]  /*1700*/  @!P6 FMUL R15, R15, 16777216 ;  /* 0x4b8000000f0fe820 */ /* 0x000fe20000400000 */
[----:B0-----:R-:W-:Y:S02]  /*1710*/  FSETP.GT.AND P6, PT, R28, 8.50705917302346158658e+37, PT ;  /* 0x7e8000001c00780b */ /* 0x001fe40003fc4000 */
[----:B------:R-:W-:Y:S01]  /*1720*/  FSEL R24, R8, 1, P5 ;  /* 0x3f80000008187808 */ /* 0x000fe20002800000 */
[----:B------:R-:W-:Y:S01]  /*1730*/  @P5 FMUL R86, R86, 0.25 ;  /* 0x3e80000056565820 */ /* 0x000fe20000400000 */
[----:B------:R-:W-:-:S03]  /*1740*/  FSETP.GEU.AND P5, PT, R28, 1.175494350822287508e-38, PT ;  /* 0x008000001c00780b */ /* 0x000fc60003fae000 */
[----:B------:R-:W-:Y:S01]  /*1750*/  @!P4 FMUL R86, R86, 16777216 ;  /* 0x4b8000005656c820 */ /* 0x000fe20000400000 */
[----:B------:R-:W-:-:S05]  /*1760*/  @!P4 FMUL R24, R24, 16777216 ;  /* 0x4b8000001818c820 */ /* 0x000fca0000400000 */
[----:B------:R-:W-:Y:S01]  /*1770*/  @P6 FMUL R28, R28, 0.25 ;  /* 0x3e8000001c1c6820 */ /* 0x000fe20000400000 */
[----:B------:R-:W-:-:S03]  /*1780*/  FSETP.GT.AND P4, PT, R50, 8.50705917302346158658e+37, PT ;  /* 0x7e8000003200780b */ /* 0x000fc60003f84000 */
[----:B------:R-:W-:Y:S01]  /*1790*/  @!P5 FMUL R28, R28, 16777216 ;  /* 0x4b8000001c1cd820 */ /* 0x000fe20000400000 */
[----:B------:R0:W-:Y:S01]  /*17a0*/  MUFU.RCP R87, R53 ;  /* 0x0000003500577308 */ /* 0x0001e20000001000 */
[----:B------:R-:W-:-:S07]  /*17b0*/  SEL R22, R22, RZ, P3 ;  /* 0x000000ff16167207 */ /* 0x000fce0001800000 */
[----:B------:R-:W1:Y:S01]  /*17c0*/  MUFU.RCP R88, R88 ;  /* 0x0000005800587308 */ /* 0x000e620000001000 */
[----:B0-----:R-:W-:Y:S02]  /*17d0*/  FSEL R53, R8, 1, P6 ;  /* 0x3f80000008357808 */ /* 0x001fe40003000000 */
[----:B------:R-:W-:-:S05]  /*17e0*/  FSETP.GEU.AND P6, PT, R50, 1.175494350822287508e-38, PT ;  /* 0x008000003200780b */ /* 0x000fca0003fce000 */
[----:B------:R-:W0:Y:S01]  /*17f0*/  MUFU.RCP R28, R28 ;  /* 0x0000001c001c7308 */ /* 0x000e220000001000 */
[----:B------:R-:W-:Y:S01]  /*1800*/  @P4 FMUL R50, R50, 0.25 ;  /* 0x3e80000032324820 */ /* 0x000fe20000400000 */
[----:B------:R-:W-:Y:S01]  /*1810*/  FADD R22, R22, 0.0010000000474974513054 ;  /* 0x3a83126f16167421 */ /* 0x000fe20000000000 */
[----:B------:R-:W-:Y:S01]  /*1820*/  @!P5 FMUL R53, R53, 16777216 ;  /* 0x4b8000003535d820 */ /* 0x000fe20000400000 */
[----:B------:R-:W-:-:S04]  /*1830*/  FSETP.GT.AND P5, PT, R6, 8.50705917302346158658e+37, PT ;  /* 0x7e8000000600780b */ /* 0x000fc80003fa4000 */
[----:B------:R-:W3:Y:S01]  /*1840*/  MUFU.RCP R85, R85 ;  /* 0x0000005500557308 */ /* 0x000ee20000001000 */
[----:B------:R-:W-:Y:S01]  /*1850*/  @!P6 FMUL R50, R50, 16777216 ;  /* 0x4b8000003232e820 */ /* 0x000fe20000400000 */
[----:B-1----:R-:W-:Y:S01]  /*1860*/  FMUL R88, R88, R15 ;  /* 0x0000000f58587220 */ /* 0x002fe20000400000 */
[----:B------:R-:W-:Y:S01]  /*1870*/  SEL R29, R29, RZ, P2 ;  /* 0x000000ff1d1d7207 */ /* 0x000fe20001000000 */
[----:B0-----:R-:W-:-:S04]  /*1880*/  FMUL R15, R28, R53 ;  /* 0x000000351c0f7220 */ /* 0x001fc80000400000 */
[----:B------:R-:W-:Y:S01]  /*1890*/  MUFU.RCP R90, R59 ;  /* 0x0000003b005a7308 */ /* 0x000fe20000001000 */
[----:B------:R-:W-:Y:S02]  /*18a0*/  FSEL R53, R8, 1, P4 ;  /* 0x3f80000008357808 */ /* 0x000fe40002000000 */
[----:B------:R-:W-:Y:S01]  /*18b0*/  FSETP.GEU.AND P4, PT, R6, 1.175494350822287508e-38, PT ;  /* 0x008000000600780b */ /* 0x000fe20003f8e000 */
[----:B------:R-:W-:-:S04]  /*18c0*/  FADD R29, R29, 0.0010000000474974513054 ;  /* 0x3a83126f1d1d7421 */ /* 0x000fc80000000000 */
[----:B------:R-:W0:Y:S01]  /*18d0*/  MUFU.SQRT R22, R22 ;  /* 0x0000001600167308 */ /* 0x000e220000002000 */
[----:B------:R-:W-:Y:S01]  /*18e0*/  @!P6 FMUL R53, R53, 16777216 ;  /* 0x4b8000003535e820 */ /* 0x000fe20000400000 */
[----:B------:R-:W-:-:S06]  /*18f0*/  FSETP.GT.AND P6, PT, R20, 8.50705917302346158658e+37, PT ;  /* 0x7e8000001400780b */ /* 0x000fcc0003fc4000 */
[----:B------:R-:W1:Y:S01]  /*1900*/  MUFU.RCP R59, R86 ;  /* 0x00000056003b7308 */ /* 0x000e620000001000 */
[----:B---3--:R-:W-:Y:S01]  /*1910*/  FMUL R12, R85, R12 ;  /* 0x0000000c550c7220 */ /* 0x008fe20000400000 */
[----:B------:R-:W-:-:S06]  /*1920*/  FSEL R85, R8, 1, P5 ;  /* 0x3f80000008557808 */ /* 0x000fcc0002800000 */
[----:B------:R-:W3:Y:S01]  /*1930*/  MUFU.RCP R50, R50 ;  /* 0x0000003200327308 */ /* 0x000ee20000001000 */
[----:B------:R-:W-:Y:S01]  /*1940*/  @P5 FMUL R6, R6, 0.25 ;  /* 0x3e80000006065820 */ /* 0x000fe20000400000 */
[----:B------:R-:W-:Y:S02]  /*1950*/  SEL R48, R48, RZ, P2 ;  /* 0x000000ff30307207 */ /* 0x000fe40001000000 */
[----:B------:R-:W-:-:S04]  /*1960*/  FSETP.GEU.AND P5, PT, R20, 1.175494350822287508e-38, PT ;  /* 0x008000001400780b */ /* 0x000fc80003fae000 */
[----:B------:R-:W4:Y:S01]  /*1970*/  MUFU.SQRT R29, R29 ;  /* 0x0000001d001d7308 */ /* 0x000f220000002000 */
[----:B------:R-:W-:Y:S01]  /*1980*/  @!P4 FMUL R6, R6, 16777216 ;  /* 0x4b8000000606c820 */ /* 0x000fe20000400000 */
[----:B------:R-:W-:Y:S01]  /*1990*/  @!P4 FMUL R85, R85, 16777216 ;  /* 0x4b8000005555c820 */ /* 0x000fe20000400000 */
[----:B0-----:R-:W-:Y:S01]  /*19a0*/  FSETP.GT.AND P4, PT, R22, 8.50705917302346158658e+37, PT ;  /* 0x7e8000001600780b */ /* 0x001fe20003f84000 */
[----:B-1----:R-:W-:Y:S01]  /*19b0*/  FMUL R24, R59, R24 ;  /* 0x000000183b187220 */ /* 0x002fe20000400000 */
[----:B------:R-:W-:Y:S01]  /*19c0*/  FADD R48, R48, 0.0010000000474974513054 ;  /* 0x3a83126f30307421 */ /* 0x000fe20000000000 */
[----:B------:R-:W-:Y:S01]  /*19d0*/  SEL R59, R38, RZ, P2 ;  /* 0x000000ff263b7207 */ /* 0x000fe20001000000 */
[----:B---3--:R-:W-:Y:S01]  /*19e0*/  FMUL R28, R50, R53 ;  /* 0x00000035321c7220 */ /* 0x008fe20000400000 */
[----:B------:R-:W-:Y:S01]  /*19f0*/  FSEL R53, R8, 1, P6 ;  /* 0x3f80000008357808 */ /* 0x000fe20003000000 */
[----:B------:R-:W0:Y:S01]  /*1a00*/  MUFU.SQRT R38, R48 ;  /* 0x0000003000267308 */ /* 0x000e220000002000 */
[----:B------:R-:W-:Y:S01]  /*1a10*/  @P6 FMUL R20, R20, 0.25 ;  /* 0x3e80000014146820 */ /* 0x000fe20000400000 */
[----:B------:R-:W-:Y:S01]  /*1a20*/  FSETP.GEU.AND P6, PT, R22, 1.175494350822287508e-38, PT ;  /* 0x008000001600780b */ /* 0x000fe20003fce000 */
[----:B------:R-:W-:Y:S01]  /*1a30*/  FADD R50, R59, 0.0010000000474974513054 ;  /* 0x3a83126f3b327421 */ /* 0x000fe20000000000 */
[----:B------:R-:W-:Y:S01]  /*1a40*/  @!P5 FMUL R53, R53, 16777216 ;  /* 0x4b8000003535d820 */ /* 0x000fe20000400000 */
[----:B------:R-:W-:Y:S01]  /*1a50*/  @!P5 FMUL R20, R20, 16777216 ;  /* 0x4b8000001414d820 */ /* 0x000fe20000400000 */
[----:B----4-:R-:W-:Y:S01]  /*1a60*/  FSETP.GT.AND P5, PT, R29, 8.50705917302346158658e+37, PT ;  /* 0x7e8000001d00780b */ /* 0x010fe20003fa4000 */
[----:B------:R-:W-:Y:S01]  /*1a70*/  @P4 FMUL R22, R22, 0.25 ;  /* 0x3e80000016164820 */ /* 0x000fe20000400000 */
[----:B------:R-:W-:Y:S01]  /*1a80*/  SEL R33, R33, RZ, P2 ;  /* 0x000000ff21217207 */ /* 0x000fe20001000000 */
[----:B------:R-:W1:Y:S01]  /*1a90*/  MUFU.SQRT R50, R50 ;  /* 0x0000003200327308 */ /* 0x000e620000002000 */
[----:B------:R-:W-:-:S02]  /*1aa0*/  FSEL R59, R8, 1, P4 ;  /* 0x3f800000083b7808 */ /* 0x000fc40002000000 */
[----:B------:R-:W-:Y:S01]  /*1ab0*/  FSETP.GEU.AND P4, PT, R29, 1.175494350822287508e-38, PT ;  /* 0x008000001d00780b */ /* 0x000fe20003f8e000 */
[----:B------:R-:W-:-:S04]  /*1ac0*/  FADD R33, R33, 0.0010000000474974513054 ;  /* 0x3a83126f21217421 */ /* 0x000fc80000000000 */
[----:B------:R-:W3:Y:S01]  /*1ad0*/  MUFU.RCP R6, R6 ;  /* 0x0000000600067308 */ /* 0x000ee20000001000 */
[----:B------:R-:W-:Y:S01]  /*1ae0*/  @!P6 FMUL R22, R22, 16777216 ;  /* 0x4b8000001616e820 */ /* 0x000fe20000400000 */
[----:B------:R-:W-:Y:S01]  /*1af0*/  @!P6 FMUL R59, R59, 16777216 ;  /* 0x4b8000003b3be820 */ /* 0x000fe20000400000 */
[----:B0-----:R-:W-:Y:S01]  /*1b00*/  FSETP.GT.AND P6, PT, R38, 8.50705917302346158658e+37, PT ;  /* 0x7e8000002600780b */ /* 0x001fe20003fc4000 */
[----:B------:R-:W-:-:S04]  /*1b10*/  @P5 FMUL R29, R29, 0.25 ;  /* 0x3e8000001d1d5820 */ /* 0x000fc80000400000 */
[----:B------:R0:W4:Y:S01]  /*1b20*/  MUFU.SQRT R48, R33 ;  /* 0x0000002100307308 */ /* 0x0001220000002000 */
[----:B------:R-:W-:Y:S01]  /*1b30*/  @!P4 FMUL R29, R29, 16777216 ;  /* 0x4b8000001d1dc820 */ /* 0x000fe20000400000 */
[----:B0-----:R-:W-:Y:S02]  /*1b40*/  FSEL R33, R8, 1, P5 ;  /* 0x3f80000008217808 */ /* 0x001fe40002800000 */
[----:B------:R-:W-:-:S03]  /*1b50*/  FSETP.GEU.AND P5, PT, R38, 1.175494350822287508e-38, PT ;  /* 0x008000002600780b */ /* 0x000fc60003fae000 */
[----:B------:R-:W-:Y:S01]  /*1b60*/  @!P4 FMUL R33, R33, 16777216 ;  /* 0x4b8000002121c820 */ /* 0x000fe20000400000 */
[----:B-1----:R-:W-:Y:S01]  /*1b70*/  FSETP.GT.AND P4, PT, R50, 8.50705917302346158658e+37, PT ;  /* 0x7e8000003200780b */ /* 0x002fe20003f84000 */
[----:B---3--:R-:W-:Y:S01]  /*1b80*/  FMUL R6, R6, R85 ;  /* 0x0000005506067220 */ /* 0x008fe20000400000 */
[----:B------:R-:W-:Y:S01]  /*1b90*/  FSEL R85, R8, 1, P6 ;  /* 0x3f80000008557808 */ /* 0x000fe20003000000 */
[----:B------:R-:W-:Y:S01]  /*1ba0*/  @P6 FMUL R38, R38, 0.25 ;  /* 0x3e80000026266820 */ /* 0x000fe20000400000 */
[----:B------:R-:W-:-:S05]  /*1bb0*/  FSETP.GEU.AND P6, PT, R50, 1.175494350822287508e-38, PT ;  /* 0x008000003200780b */ /* 0x000fca0003fce000 */
[----:B------:R-:W-:Y:S01]  /*1bc0*/  @!P5 FMUL R38, R38, 16777216 ;  /* 0x4b8000002626d820 */ /* 0x000fe20000400000 */
[----:B------:R-:W-:Y:S01]  /*1bd0*/  @!P5 FMUL R85, R85, 16777216 ;  /* 0x4b8000005555d820 */ /* 0x000fe20000400000 */
[----:B----4-:R-:W-:Y:S02]  /*1be0*/  FSETP.GT.AND P5, PT, R48, 8.50705917302346158658e+37, PT ;  /* 0x7e8000003000780b */ /* 0x010fe40003fa4000 */
[----:B------:R-:W-:Y:S01]  /*1bf0*/  @P4 FMUL R50, R50, 0.25 ;  /* 0x3e80000032324820 */ /* 0x000fe20000400000 */
[----:B------:R-:W-:Y:S02]  /*1c00*/  FSEL R86, R8, 1, P4 ;  /* 0x3f80000008567808 */ /* 0x000fe40002000000 */
[----:B------:R-:W-:Y:S01]  /*1c10*/  FSETP.GEU.AND P4, PT, R48, 1.175494350822287508e-38, PT ;  /* 0x008000003000780b */ /* 0x000fe20003f8e000 */
[----:B------:R-:W-:Y:S02]  /*1c20*/  FMUL R9, R90, R9 ;  /* 0x000000095a097220 */ /* 0x000fe40000400000 */
[----:B------:R-:W0:Y:S05]  /*1c30*/  MUFU.RCP R90, R29 ;  /* 0x0000001d005a7308 */ /* 0x000e2a0000001000 */
[----:B------:R-:W-:-:S03]  /*1c40*/  @P5 FMUL R48, R48, 0.25 ;  /* 0x3e80000030305820 */ /* 0x000fc60000400000 */
[----:B------:R-:W1:Y:S02]  /*1c50*/  MUFU.RCP R20, R20 ;  /* 0x0000001400147308 */ /* 0x000e640000001000 */
[----:B------:R-:W-:-:S06]  /*1c60*/  @!P4 FMUL R48, R48, 16777216 ;  /* 0x4b8000003030c820 */ /* 0x000fcc0000400000 */
[----:B------:R-:W3:Y:S01]  /*1c70*/  MUFU.RCP R48, R48 ;  /* 0x0000003000307308 */ /* 0x000ee20000001000 */
[----:B0-----:R-:W-:Y:S01]  /*1c80*/  FMUL R29, R90, R33 ;  /* 0x000000215a1d7220 */ /* 0x001fe20000400000 */
[----:B------:R-:W-:Y:S02]  /*1c90*/  SEL R90, R31, RZ, !P1 ;  /* 0x000000ff1f5a7207 */ /* 0x000fe40004800000 */
[----:B------:R-:W-:-:S04]  /*1ca0*/  FSEL R31, R8, 1, P5 ;  /* 0x3f800000081f7808 */ /* 0x000fc80002800000 */
[----:B------:R-:W0:Y:S01]  /*1cb0*/  MUFU.RCP R38, R38 ;  /* 0x0000002600267308 */ /* 0x000e220000001000 */
[----:B-1----:R-:W-:Y:S01]  /*1cc0*/  FMUL R20, R20, R53 ;  /* 0x0000003514147220 */ /* 0x002fe20000400000 */
[----:B------:R-:W-:Y:S01]  /*1cd0*/  SEL R53, R18, RZ, !P1 ;  /* 0x000000ff12357207 */ /* 0x000fe20004800000 */
[----:B------:R-:W-:Y:S01]  /*1ce0*/  @!P4 FMUL R31, R31, 16777216 ;  /* 0x4b8000001f1fc820 */ /* 0x000fe20000400000 */
[----:B------:R-:W-:Y:S02]  /*1cf0*/  SEL R47, R47, RZ, !P1 ;  /* 0x000000ff2f2f7207 */ /* 0x000fe40004800000 */
[----:B------:R-:W-:Y:S02]  /*1d00*/  SEL R21, R21, RZ, !P1 ;  /* 0x000000ff15157207 */ /* 0x000fe40004800000 */
[----:B------:R-:W-:Y:S02]  /*1d10*/  SEL R18, R17, RZ, !P1 ;  /* 0x000000ff11127207 */ /* 0x000fe40004800000 */
[----:B------:R-:W-:Y:S01]  /*1d20*/  SEL R8, R0, RZ, !P1 ;  /* 0x000000ff00087207 */ /* 0x000fe20004800000 */
[----:B---3--:R-:W-:Y:S01]  /*1d30*/  FMUL R0, R48, R31 ;  /* 0x0000001f30007220 */ /* 0x008fe20000400000 */
[----:B------:R-:W-:Y:S01]  /*1d40*/  FADD R17, R47, -R90 ;  /* 0x8000005a2f117221 */ /* 0x000fe20000000000 */
[----:B------:R-:W-:Y:S01]  /*1d50*/  SEL R31, R44, RZ, !P0 ;  /* 0x000000ff2c1f7207 */ /* 0x000fe20004000000 */
[----:B------:R-:W-:Y:S01]  /*1d60*/  FADD R18, R18, -R21 ;  /* 0x8000001512127221 */ /* 0x000fe20000000000 */
[----:B------:R-:W-:Y:S01]  /*1d70*/  SEL R26, R26, RZ, !P0 ;  /* 0x000000ff1a1a7207 */ /* 0x000fe20004000000 */
[----:B0-----:R-:W-:Y:S01]  /*1d80*/  FMUL R33, R38, R85 ;  /* 0x0000005526217220 */ /* 0x001fe20000400000 */
[----:B------:R-:W-:-:S02]  /*1d90*/  SEL R38, R45, RZ, !P1 ;  /* 0x000000ff2d267207 */ /* 0x000fc40004800000 */
[----:B------:R-:W-:Y:S01]  /*1da0*/  SEL R21, R23, RZ, !P1 ;  /* 0x000000ff17157207 */ /* 0x000fe20004800000 */
[----:B------:R-:W-:Y:S01]  /*1db0*/  FMUL R4, R4, R17 ;  /* 0x0000001104047220 */ /* 0x000fe20000400000 */
[----:B------:R-:W-:Y:S01]  /*1dc0*/  FADD R8, R8, -R53 ;  /* 0x8000003508087221 */ /* 0x000fe20000000000 */
[----:B------:R-:W-:Y:S01]  /*1dd0*/  FADD R17, R26, -R31 ;  /* 0x8000001f1a117221 */ /* 0x000fe20000000000 */
[----:B------:R-:W-:Y:S01]  /*1de0*/  SEL R31, R2, RZ, !P0 ;  /* 0x000000ff021f7207 */ /* 0x000fe20004000000 */
[----:B------:R-:W-:Y:S01]  /*1df0*/  FMUL R10, R87, R10 ;  /* 0x0000000a570a7220 */ /* 0x000fe20000400000 */
[----:B------:R-:W-:Y:S01]  /*1e00*/  FADD R21, R21, -R38 ;  /* 0x8000002615157221 */ /* 0x000fe20000000000 */
[----:B------:R-:W-:Y:S02]  /*1e10*/  SEL R23, R42, RZ, !P0 ;  /* 0x000000ff2a177207 */ /* 0x000fe40004000000 */
[----:B------:R-:W-:Y:S02]  /*1e20*/  SEL R40, R40, RZ, !P0 ;  /* 0x000000ff28287207 */ /* 0x000fe40004000000 */
[----:B------:R-:W-:Y:S01]  /*1e30*/  SEL R2, R32, RZ, !P0 ;  /* 0x000000ff20027207 */ /* 0x000fe20004000000 */
[----:B------:R-:W-:Y:S01]  /*1e40*/  FMUL R9, R9, R8 ;  /* 0x0000000809097220 */ /* 0x000fe20000400000 */
[----:B------:R-:W-:Y:S01]  /*1e50*/  SEL R8, R41, RZ, !P0 ;  /* 0x000000ff29087207 */ /* 0x000fe20004000000 */
[----:B------:R-:W-:Y:S01]  /*1e60*/  FMUL R10, R10, R21 ;  /* 0x000000150a0a7220 */ /* 0x000fe20000400000 */
[----:B------:R-:W-:Y:S01]  /*1e70*/  SEL R27, R27, RZ, !P0 ;  /* 0x000000ff1b1b7207 */ /* 0x000fe20004000000 */
[----:B------:R-:W-:Y:S01]  /*1e80*/  FADD R21, R40, -R23 ;  /* 0x8000001728157221 */ /* 0x000fe20000000000 */
[----:B------:R-:W-:Y:S01]  /*1e90*/  FADD R2, R2, -R31 ;  /* 0x8000001f02027221 */ /* 0x000fe20000000000 */
[----:B------:R-:W-:-:S02]  /*1ea0*/  SEL R39, R39, RZ, !P1 ;  /* 0x000000ff27277207 */ /* 0x000fc40004800000 */
[----:B------:R-:W-:Y:S01]  /*1eb0*/  SEL R58, R58, RZ, !P1 ;  /* 0x000000ff3a3a7207 */ /* 0x000fe20004800000 */
[----:B------:R-:W-:Y:S01]  /*1ec0*/  FMUL R5, R5, R18 ;  /* 0x0000001205057220 */ /* 0x000fe20000400000 */
[----:B------:R-:W-:Y:S01]  /*1ed0*/  SEL R46, R46, RZ, !P1 ;  /* 0x000000ff2e2e7207 */ /* 0x000fe20004800000 */
[----:B------:R-:W-:Y:S01]  /*1ee0*/  FMUL R12, R12, R17 ;  /* 0x000000110c0c7220 */ /* 0x000fe20000400000 */
[----:B------:R-:W-:Y:S01]  /*1ef0*/  SEL R23, R60, RZ, !P1 ;  /* 0x000000ff3c177207 */ /* 0x000fe20004800000 */
[----:B------:R-:W-:Y:S01]  /*1f00*/  FADD R17, R27, -R8 ;  /* 0x800000081b117221 */ /* 0x000fe20000000000 */
[----:B------:R-:W-:Y:S01]  /*1f10*/  FMUL R8, R15, R2 ;  /* 0x000000020f087220 */ /* 0x000fe20000400000 */
[----:B------:R-:W-:Y:S01]  /*1f20*/  FFMA R2, R39, R4, R58 ;  /* 0x0000000427027223 */ /* 0x000fe2000000003a */
[----:B------:R-:W-:Y:S01]  /*1f30*/  SEL R14, R14, RZ, !P1 ;  /* 0x000000ff0e0e7207 */ /* 0x000fe20004800000 */
[----:B------:R-:W-:Y:S01]  /*1f40*/  FFMA R4, R46, R5, R23 ;  /* 0x000000052e047223 */ /* 0x000fe20000000017 */
[----:B------:R-:W-:-:S02]  /*1f50*/  SEL R5, R62, RZ, !P1 ;  /* 0x000000ff3e057207 */ /* 0x000fc40004800000 */
[----:B------:R-:W-:Y:S02]  /*1f60*/  SEL R15, R52, RZ, !P0 ;  /* 0x000000ff340f7207 */ /* 0x000fe40004000000 */
[----:B--2---:R-:W-:Y:S02]  /*1f70*/  SEL R64, R64, RZ, !P0 ;  /* 0x000000ff40407207 */ /* 0x004fe40004000000 */
[----:B------:R-:W-:Y:S02]  /*1f80*/  SEL R23, R68, RZ, P3 ;  /* 0x000000ff44177207 */ /* 0x000fe40001800000 */
[----:B------:R-:W-:Y:S01]  /*1f90*/  SEL R16, R16, RZ, P3 ;  /* 0x000000ff10107207 */ /* 0x000fe20001800000 */
[----:B------:R-:W-:Y:S01]  /*1fa0*/  FMUL R17, R24, R17 ;  /* 0x0000001118117220 */ /* 0x000fe20000400000 */
[----:B------:R-:W-:Y:S01]  /*1fb0*/  SEL R43, R43, RZ, !P1 ;  /* 0x000000ff2b2b7207 */ /* 0x000fe20004800000 */
[----:B------:R-:W-:Y:S01]  /*1fc0*/  FFMA R5, R14, R9, R5 ;  /* 0x000000090e057223 */ /* 0x000fe20000000005 */
[----:B------:R-:W-:Y:S01]  /*1fd0*/  SEL R24, R61, RZ, !P1 ;  /* 0x000000ff3d187207 */ /* 0x000fe20004800000 */
[----:B------:R-:W-:Y:S01]  /*1fe0*/  FFMA R12, R15, R12, R64 ;  /* 0x0000000c0f0c7223 */ /* 0x000fe20000000040 */
[----:B------:R-:W-:Y:S01]  /*1ff0*/  SEL R18, R57, RZ, !P0 ;  /* 0x000000ff39127207 */ /* 0x000fe20004000000 */
[----:B------:R-:W-:Y:S01]  /*2000*/  FADD R9, R16, -R23 ;  /* 0x8000001710097221 */ /* 0x000fe20000000000 */
[----:B------:R-:W-:Y:S01]  /*2010*/  SEL R65, R65, RZ, !P0 ;  /* 0x000000ff41417207 */ /* 0x000fe20004000000 */
[----:B------:R-:W-:Y:S01]  /*2020*/  FMUL R21, R88, R21 ;  /* 0x0000001558157220 */ /* 0x000fe20000400000 */
[----:B------:R-:W-:-:S02]  /*2030*/  SEL R69, R69, RZ, P3 ;  /* 0x000000ff45457207 */ /* 0x000fc40001800000 */
[----:B------:R-:W-:Y:S02]  /*2040*/  SEL R54, R54, RZ, !P0 ;  /* 0x000000ff36367207 */ /* 0x000fe40004000000 */
[----:B------:R-:W-:Y:S02]  /*2050*/  SEL R15, R66, RZ, !P0 ;  /* 0x000000ff420f7207 */ /* 0x000fe40004000000 */
[----:B------:R-:W-:Y:S02]  /*2060*/  SEL R34, R34, RZ, P3 ;  /* 0x000000ff22227207 */ /* 0x000fe40001800000 */
[----:B------:R-:W-:Y:S02]  /*2070*/  SEL R70, R70, RZ, P3 ;  /* 0x000000ff46467207 */ /* 0x000fe40001800000 */
[----:B------:R-:W-:Y:S01]  /*2080*/  SEL R37, R37, RZ, P3 ;  /* 0x000000ff25257207 */ /* 0x000fe20001800000 */
[----:B------:R-:W0:Y:S01]  /*2090*/  MUFU.RCP R22, R22 ;  /* 0x0000001600167308 */ /* 0x000e220000001000 */
[----:B------:R-:W-:Y:S01]  /*20a0*/  FFMA R10, R43, R10, R24 ;  /* 0x0000000a2b0a7223 */ /* 0x000fe20000000018 */
[----:B------:R-:W-:Y:S01]  /*20b0*/  FMUL R28, R28, R9 ;  /* 0x000000091c1c7220 */ /* 0x000fe20000400000 */
[----:B------:R-:W-:Y:S01]  /*20c0*/  FFMA R14, R18, R21, R65 ;  /* 0x00000015120e7223 */ /* 0x000fe20000000041 */
[----:B------:R-:W-:Y:S01]  /*20d0*/  FFMA R15, R54, R17, R15 ;  /* 0x00000011360f7223 */ /* 0x000fe2000000000f */
[----:B------:R-:W-:Y:S01]  /*20e0*/  FADD R9, R34, -R69 ;  /* 0x8000004522097221 */ /* 0x000fe20000000000 */
[----:B------:R-:W-:Y:S01]  /*20f0*/  SEL R24, R71, RZ, P3 ;  /* 0x000000ff47187207 */ /* 0x000fe20001800000 */
[----:B------:R-:W-:Y:S01]  /*2100*/  FADD R17, R37, -R70 ;  /* 0x8000004625117221 */ /* 0x000fe20000000000 */
[----:B------:R-:W-:-:S02]  /*2110*/  SEL R25, R25, RZ, P3 ;  /* 0x000000ff19197207 */ /* 0x000fc40001800000 */
[----:B------:R-:W-:Y:S02]  /*2120*/  SEL R21, R56, RZ, !P0 ;  /* 0x000000ff38157207 */ /* 0x000fe40004000000 */
[----:B------:R-:W-:Y:S01]  /*2130*/  SEL R16, R67, RZ, !P0 ;  /* 0x000000ff43107207 */ /* 0x000fe20004000000 */
[----:B------:R-:W-:Y:S01]  /*2140*/  FMUL R18, R6, R9 ;  /* 0x0000000906127220 */ /* 0x000fe20000400000 */
[----:B------:R-:W-:Y:S01]  /*2150*/  FMUL R20, R20, R17 ;  /* 0x0000001114147220 */ /* 0x000fe20000400000 */
[----:B------:R-:W-:Y:S01]  /*2160*/  FADD R9, R25, -R24 ;  /* 0x8000001819097221 */ /* 0x000fe20000000000 */
[----:B------:R-:W-:Y:S01]  /*2170*/  @!P6 FMUL R50, R50, 16777216 ;  /* 0x4b8000003232e820 */ /* 0x000fe20000400000 */
[----:B------:R-:W-:Y:S01]  /*2180*/  FFMA R16, R21, R8, R16 ;  /* 0x0000000815107223 */ /* 0x000fe20000000010 */
[----:B------:R-:W-:Y:S02]  /*2190*/  SEL R24, R75, RZ, P2 ;  /* 0x000000ff4b187207 */ /* 0x000fe40001000000 */
[----:B------:R-:W-:-:S02]  /*21a0*/  SEL R17, R30, RZ, P2 ;  /* 0x000000ff1e117207 */ /* 0x000fc40001000000 */
[----:B-----5:R-:W-:Y:S02]  /*21b0*/  SEL R21, R72, RZ, P2 ;  /* 0x000000ff48157207 */ /* 0x020fe40001000000 */
[----:B------:R-:W-:Y:S02]  /*21c0*/  SEL R73, R73, RZ, P2 ;  /* 0x000000ff49497207 */ /* 0x000fe40001000000 */
[----:B------:R-:W-:Y:S02]  /*21d0*/  SEL R36, R36, RZ, P2 ;  /* 0x000000ff24247207 */ /* 0x000fe40001000000 */
[----:B------:R-:W-:Y:S01]  /*21e0*/  SEL R8, R35, RZ, P2 ;  /* 0x000000ff23087207 */ /* 0x000fe20001000000 */
[----:B------:R-:W1:Y:S01]  /*21f0*/  MUFU.RCP R87, R50 ;  /* 0x0000003200577308 */ /* 0x000e620000001000 */
[----:B------:R-:W-:Y:S01]  /*2200*/  FADD R17, R17, -R24 ;  /* 0x8000001811117221 */ /* 0x000fe20000000000 */
[----:B------:R-:W-:Y:S01]  /*2210*/  FADD R6, R36, -R21 ;  /* 0x8000001524067221 */ /* 0x000fe20000000000 */
[----:B------:R-:W-:Y:S01]  /*2220*/  SEL R74, R74, RZ, P2 ;  /* 0x000000ff4a4a7207 */ /* 0x000fe20001000000 */
[----:B------:R-:W-:Y:S01]  /*2230*/  FADD R8, R8, -R73 ;  /* 0x8000004908087221 */ /* 0x000fe20000000000 */
[----:B------:R-:W-:Y:S01]  /*2240*/  SEL R19, R19, RZ, P2 ;  /* 0x000000ff13137207 */ /* 0x000fe20001000000 */
[----:B0-----:R-:W-:Y:S01]  /*2250*/  FMUL R22, R22, R59 ;  /* 0x0000003b16167220 */ /* 0x001fe20000400000 */
[----:B------:R-:W-:-:S02]  /*2260*/  SEL R11, R11, RZ, P3 ;  /* 0x000000ff0b0b7207 */ /* 0x000fc40001800000 */
[----:B------:R-:W-:Y:S02]  /*2270*/  SEL R77, R77, RZ, P3 ;  /* 0x000000ff4d4d7207 */ /* 0x000fe40001800000 */
[----:B------:R-:W-:Y:S02]  /*2280*/  SEL R24, R81, RZ, P3 ;  /* 0x000000ff51187207 */ /* 0x000fe40001800000 */
[----:B------:R-:W-:Y:S01]  /*2290*/  SEL R26, R55, RZ, P3 ;  /* 0x000000ff371a7207 */ /* 0x000fe20001800000 */
[----:B------:R-:W-:Y:S01]  /*22a0*/  FMUL R29, R29, R6 ;  /* 0x000000061d1d7220 */ /* 0x000fe20000400000 */
[----:B------:R-:W-:Y:S01]  /*22b0*/  FMUL R22, R22, R9 ;  /* 0x0000000916167220 */ /* 0x000fe20000400000 */
[----:B------:R-:W-:Y:S01]  /*22c0*/  FMUL R33, R33, R8 ;  /* 0x0000000821217220 */ /* 0x000fe20000400000 */
[----:B------:R-:W-:Y:S01]  /*22d0*/  FADD R6, R19, -R74 ;  /* 0x8000004a13067221 */ /* 0x000fe20000000000 */
[----:B------:R-:W-:Y:S01]  /*22e0*/  FFMA R28, R11, R28, R24 ;  /* 0x0000001c0b1c7223 */ /* 0x000fe20000000018 */
[----:B------:R-:W-:Y:S01]  /*22f0*/  FFMA R20, R77, R20, R26 ;  /* 0x000000144d147223 */ /* 0x000fe2000000001a */
[----:B------:R-:W0:Y:S01]  /*2300*/  LDC.64 R8, c[0x0][0x260] ;  /* 0x00009800ff087b82 */ /* 0x000e220000000a00 */
[----:B------:R-:W-:-:S02]  /*2310*/  SEL R19, R78, RZ, P3 ;  /* 0x000000ff4e137207 */ /* 0x000fc40001800000 */
[----:B------:R-:W-:Y:S02]  /*2320*/  SEL R82, R82, RZ, P3 ;  /* 0x000000ff52527207 */ /* 0x000fe40001800000 */
[----:B------:R-:W-:Y:S02]  /*2330*/  SEL R11, R76, RZ, P3 ;  /* 0x000000ff4c0b7207 */ /* 0x000fe40001800000 */
[----:B------:R-:W-:Y:S01]  /*2340*/  SEL R26, R83, RZ, P3 ;  /* 0x000000ff531a7207 */ /* 0x000fe20001800000 */
[----:B------:R-:W-:Y:S01]  /*2350*/  FMUL R17, R0, R17 ;  /* 0x0000001100117220 */ /* 0x000fe20000400000 */
[----:B------:R-:W-:Y:S01]  /*2360*/  @!P6 FMUL R86, R86, 16777216 ;  /* 0x4b8000005656e820 */ /* 0x000fe20000400000 */
[----:B------:R-:W-:Y:S02]  /*2370*/  SEL R0, R13, RZ, P2 ;  /* 0x000000ff0d007207 */ /* 0x000fe40001000000 */
[----:B------:R-:W-:Y:S02]  /*2380*/  SEL R24, R63, RZ, P2 ;  /* 0x000000ff3f187207 */ /* 0x000fe40001000000 */
[----:B------:R-:W-:Y:S01]  /*2390*/  SEL R49, R49, RZ, P2 ;  /* 0x000000ff31317207 */ /* 0x000fe20001000000 */
[----:B------:R-:W-:Y:S01]  /*23a0*/  FFMA R18, R19, R18, R82 ;  /* 0x0000001213127223 */ /* 0x000fe20000000052 */
[----:B------:R-:W-:Y:S01]  /*23b0*/  SEL R13, R80, RZ, P2 ;  /* 0x000000ff500d7207 */ /* 0x000fe20001000000 */
[----:B------:R-:W-:Y:S01]  /*23c0*/  FFMA R22, R11, R22, R26 ;  /* 0x000000160b167223 */ /* 0x000fe2000000001a */
[----:B------:R-:W-:-:S02]  /*23d0*/  SEL R79, R79, RZ, P2 ;  /* 0x000000ff4f4f7207 */ /* 0x000fc40001000000 */
[----:B------:R-:W-:Y:S02]  /*23e0*/  SEL R7, R7, RZ, P2 ;  /* 0x000000ff07077207 */ /* 0x000fe40001000000 */
[----:B------:R-:W-:Y:S02]  /*23f0*/  SEL R30, R51, RZ, P2 ;  /* 0x000000ff331e7207 */ /* 0x000fe40001000000 */
[----:B------:R-:W-:Y:S02]  /*2400*/  SEL R84, R84, RZ, P2 ;  /* 0x000000ff54547207 */ /* 0x000fe40001000000 */
[----:B------:R-:W-:Y:S02]  /*2410*/  FSETP.GEU.AND P5, PT, R2, RZ, PT ;  /* 0x000000ff0200720b */ /* 0x000fe40003fae000 */
[----:B------:R-:W-:Y:S02]  /*2420*/  FSETP.GEU.AND P6, PT, R4, RZ, PT ;  /* 0x000000ff0400720b */ /* 0x000fe40003fce000 */
[----:B------:R-:W-:Y:S01]  /*2430*/  FSETP.GEU.AND P2, PT, R5, RZ, PT ;  /* 0x000000ff0500720b */ /* 0x000fe20003f4e000 */
[----:B-1----:R-:W-:Y:S01]  /*2440*/  FMUL R87, R87, R86 ;  /* 0x0000005657577220 */ /* 0x002fe20000400000 */
[----:B------:R-:W-:Y:S01]  /*2450*/  FFMA R33, R24, R33, R49 ;  /* 0x0000002118217223 */ /* 0x000fe20000000031 */
[----:B------:R-:W-:-:S02]  /*2460*/  FSETP.GEU.AND P3, PT, R10, RZ, PT ;  /* 0x000000ff0a00720b */ /* 0x000fc40003f6e000 */
[----:B------:R-:W-:Y:S02]  /*2470*/  FSEL R24, R2, RZ, P5 ;  /* 0x000000ff02187208 */ /* 0x000fe40002800000 */
[----:B------:R-:W-:Y:S02]  /*2480*/  FSEL R25, R4, RZ, P6 ;  /* 0x000000ff04197208 */ /* 0x000fe40003000000 */
[----:B------:R-:W-:Y:S01]  /*2490*/  FSEL R26, R5, RZ, P2 ;  /* 0x000000ff051a7208 */ /* 0x000fe20001000000 */
[----:B------:R-:W-:Y:S01]  /*24a0*/  FMUL R6, R87, R6 ;  /* 0x0000000657067220 */ /* 0x000fe20000400000 */
[----:B------:R-:W-:Y:S02]  /*24b0*/  FSETP.GEU.AND P4, PT, R28, RZ, PT ;  /* 0x000000ff1c00720b */ /* 0x000fe40003f8e000 */
[----:B------:R-:W-:Y:S02]  /*24c0*/  FSETP.GEU.AND P5, PT, R18, RZ, PT ;  /* 0x000000ff1200720b */ /* 0x000fe40003fae000 */
[----:B------:R-:W-:-:S02]  /*24d0*/  FSETP.GEU.AND P6, PT, R20, RZ, PT ;  /* 0x000000ff1400720b */ /* 0x000fc40003fce000 */
[----:B------:R-:W-:Y:S02]  /*24e0*/  FSETP.GEU.AND P2, PT, R22, RZ, PT ;  /* 0x000000ff1600720b */ /* 0x000fe40003f4e000 */
[----:B------:R-:W-:Y:S01]  /*24f0*/  FSEL R27, R10, RZ, P3 ;  /* 0x000000ff0a1b7208 */ /* 0x000fe20001800000 */
[----:B------:R-:W-:Y:S01]  /*2500*/  FFMA R29, R0, R29, R7 ;  /* 0x0000001d001d7223 */ /* 0x000fe20000000007 */
[----:B------:R-:W-:Y:S01]  /*2510*/  @P1 FSEL R24, R28, RZ, P4 ;  /* 0x000000ff1c181208 */ /* 0x000fe20002000000 */
[----:B------:R-:W-:Y:S01]  /*2520*/  FFMA R6, R13, R6, R30 ;  /* 0x000000060d067223 */ /* 0x000fe2000000001e */
[----:B------:R-:W-:Y:S01]  /*2530*/  @P1 FSEL R25, R18, RZ, P5 ;  /* 0x000000ff12191208 */ /* 0x000fe20002800000 */
[----:B------:R-:W-:Y:S01]  /*2540*/  FFMA R17, R79, R17, R84 ;  /* 0x000000114f117223 */ /* 0x000fe20000000054 */
[----:B------:R-:W-:Y:S02]  /*2550*/  @P1 FSEL R26, R20, RZ, P6 ;  /* 0x000000ff141a1208 */ /* 0x000fe40003000000 */
[----:B------:R-:W-:-:S02]  /*2560*/  @P1 FSEL R27, R22, RZ, P2 ;  /* 0x000000ff161b1208 */ /* 0x000fc40001000000 */
[----:B------:R-:W-:Y:S02]  /*2570*/  FSETP.GEU.AND P1, PT, R12, RZ, PT ;  /* 0x000000ff0c00720b */ /* 0x000fe40003f2e000 */
[----:B------:R-:W-:Y:S02]  /*2580*/  FSETP.GEU.AND P6, PT, R14, RZ, PT ;  /* 0x000000ff0e00720b */ /* 0x000fe40003fce000 */
[----:B------:R-:W-:Y:S02]  /*2590*/  FSETP.GEU.AND P5, PT, R15, RZ, PT ;  /* 0x000000ff0f00720b */ /* 0x000fe40003fae000 */
[----:B------:R-:W-:Y:S02]  /*25a0*/  FSETP.GEU.AND P4, PT, R16, RZ, PT ;  /* 0x000000ff1000720b */ /* 0x000fe40003f8e000 */
[----:B------:R-:W-:Y:S02]  /*25b0*/  FSEL R12, R12, RZ, P1 ;  /* 0x000000ff0c0c7208 */ /* 0x000fe40000800000 */
[----:B------:R-:W-:-:S02]  /*25c0*/  FSEL R13, R14, RZ, P6 ;  /* 0x000000ff0e0d7208 */ /* 0x000fc40003000000 */
[----:B------:R-:W-:Y:S02]  /*25d0*/  FSETP.GEU.AND P3, PT, R29, RZ, PT ;  /* 0x000000ff1d00720b */ /* 0x000fe40003f6e000 */
[----:B------:R-:W-:Y:S02]  /*25e0*/  FSETP.GEU.AND P2, PT, R33, RZ, PT ;  /* 0x000000ff2100720b */ /* 0x000fe40003f4e000 */
[----:B------:R-:W-:Y:S02]  /*25f0*/  FSETP.GEU.AND P1, PT, R6, RZ, PT ;  /* 0x000000ff0600720b */ /* 0x000fe40003f2e000 */
[----:B------:R-:W-:Y:S02]  /*2600*/  FSETP.GEU.AND P6, PT, R17, RZ, PT ;  /* 0x000000ff1100720b */ /* 0x000fe40003fce000 */
[----:B------:R-:W-:Y:S01]  /*2610*/  FSEL R14, R15, RZ, P5 ;  /* 0x000000ff0f0e7208 */ /* 0x000fe20002800000 */
[----:B0-----:R-:W-:Y:S01]  /*2620*/  IMAD.WIDE R8, R3, 0x4, R8 ;  /* 0x0000000403087825 */ /* 0x001fe200078e0208 */
[----:B------:R-:W-:-:S02]  /*2630*/  FSEL R15, R16, RZ, P4 ;  /* 0x000000ff100f7208 */ /* 0x000fc40002000000 */
[----:B------:R-:W-:Y:S02]  /*2640*/  @P0 FSEL R12, R29, RZ, P3 ;  /* 0x000000ff1d0c0208 */ /* 0x000fe40001800000 */
[----:B------:R-:W-:Y:S02]  /*2650*/  @P0 FSEL R13, R33, RZ, P2 ;  /* 0x000000ff210d0208 */ /* 0x000fe40001000000 */
[----:B------:R-:W-:Y:S02]  /*2660*/  @P0 FSEL R14, R6, RZ, P1 ;  /* 0x000000ff060e0208 */ /* 0x000fe40000800000 */
[----:B------:R-:W-:Y:S01]  /*2670*/  @P0 FSEL R15, R17, RZ, P6 ;  /* 0x000000ff110f0208 */ /* 0x000fe20003000000 */
[----:B------:R-:W-:Y:S04]  /*2680*/  STG.E.128 desc[UR4][R8.64], R24 ;  /* 0x0000001808007986 */ /* 0x000fe8000c101d04 */
[----:B------:R-:W-:Y:S01]  /*2690*/  STG.E.128 desc[UR4][R8.64+0x800], R12 ;  /* 0x0008000c08007986 */ /* 0x000fe2000c101d04 */
[----:B------:R-:W-:Y:S05]  /*26a0*/  EXIT ;  /* 0x000000000000794d */ /* 0x000fea0003800000 */
.L_x_0:
[----:B------:R-:W-:-:S00]  /*26b0*/  BRA `(.L_x_0) ;  /* 0xfffffffc00fc7947 */ /* 0x000fc0000383ffff */
[----:B------:R-:W-:-:S00]  /*26c0*/  NOP ;  /* 0x0000000000007918 */ /* 0x000fc00000000000 */
        /* <DEDUP_REMOVED lines=11> */
.L_x_1:


//--------------------- .nv.global.init           --------------------------
	.section	.nv.global.init,"aw",@progbits
.nv.global.init:
	.type		_$_str,@object
	.size		_$_str,(_$_str_$_2 - _$_str)
_$_str:
        /*0000*/ 	.byte	0x5f, 0x5f, 0x43, 0x55, 0x44, 0x41, 0x5f, 0x46, 0x54, 0x5a, 0x00
	.type		_$_str_$_2,@object
	.size		_$_str_$_2,(.L_1 - _$_str_$_2)
_$_str_$_2:
        /*000b*/ 	.byte	0x5f, 0x5f, 0x43, 0x55, 0x44, 0x41, 0x5f, 0x50, 0x52, 0x45, 0x43, 0x5f, 0x53, 0x51, 0x52, 0x54
        /*001b*/ 	.byte	0x00
.L_1:


//--------------------- .nv.constant0.triton_poi_fused_cat_16 --------------------------
	.section	.nv.constant0.triton_poi_fused_cat_16,"a",@progbits
	.sectionflags	@""
	.align	4
.nv.constant0.triton_poi_fused_cat_16:
	.zero		620
